//
// Generated by NVIDIA NVVM Compiler
//
// Compiler Build ID: CL-36424714
// Cuda compilation tools, release 13.0, V13.0.88
// Based on NVVM 20.0.0
//

.version 9.0
.target sm_100
.address_size 64

	// .globl	_Z10sum4_frontILx256EEvPKfPfx
// _ZZ10sum4_frontILx256EEvPKfPfxE4tile has been demoted
// _ZZ9sum4_backILx256EEvPKfPfxE4tile has been demoted
// _ZZ19sum4_front_and_backILx256EEvPKfPfxE4tile has been demoted
// _ZZ20sum4_front_and_frontILx256EEvPKfPflE4tile has been demoted
// _ZZ27sum4_front_and_front_doubleILx256EEvPKfS1_PflE4tile has been demoted
// _ZZ26sum4_front_and_back_doubleILx256EEvPKfS1_PflE4tile has been demoted

.visible .entry _Z10sum4_frontILx256EEvPKfPfx(
	.param .u64 .ptr .align 1 _Z10sum4_frontILx256EEvPKfPfx_param_0,
	.param .u64 .ptr .align 1 _Z10sum4_frontILx256EEvPKfPfx_param_1,
	.param .u64 _Z10sum4_frontILx256EEvPKfPfx_param_2
)
{
	.reg .b32 	%r<7>;
	.reg .b32 	%f<12>;
	.reg .b64 	%rd<14>;
	// demoted variable
	.shared .align 4 .b8 _ZZ10sum4_frontILx256EEvPKfPfxE4tile[4096];
	ld.param.u64 	%rd1, [_Z10sum4_frontILx256EEvPKfPfx_param_0];
	ld.param.u64 	%rd2, [_Z10sum4_frontILx256EEvPKfPfx_param_1];
	mov.u32 	%r1, %ctaid.x;
	mul.wide.u32 	%rd3, %r1, 256;
	mov.u32 	%r2, %tid.x;
	cvt.u64.u32 	%rd4, %r2;
	add.s64 	%rd5, %rd3, %rd4;
	mul.wide.u32 	%rd6, %r1, 768;
	add.s64 	%rd7, %rd5, %rd6;
	cvta.to.global.u64 	%rd8, %rd1;
	shl.b64 	%rd9, %rd7, 2;
	add.s64 	%rd10, %rd8, %rd9;
	ld.global.f32 	%f1, [%rd10];
	shl.b32 	%r3, %r2, 2;
	mov.u32 	%r4, _ZZ10sum4_frontILx256EEvPKfPfxE4tile;
	add.s32 	%r5, %r4, %r3;
	st.shared.f32 	[%r5], %f1;
	ld.global.f32 	%f2, [%rd10+1024];
	st.shared.f32 	[%r5+1024], %f2;
	ld.global.f32 	%f3, [%rd10+2048];
	st.shared.f32 	[%r5+2048], %f3;
	ld.global.f32 	%f4, [%rd10+3072];
	st.shared.f32 	[%r5+3072], %f4;
	cvta.to.global.u64 	%rd11, %rd2;
	bar.sync 	0;
	mad.lo.s32 	%r6, %r2, 12, %r5;
	ld.shared.v4.f32 	{%f5, %f6, %f7, %f8}, [%r6];
	add.f32 	%f9, %f5, %f8;
	add.f32 	%f10, %f9, %f6;
	add.f32 	%f11, %f10, %f7;
	shl.b64 	%rd12, %rd5, 2;
	add.s64 	%rd13, %rd11, %rd12;
	st.global.f32 	[%rd13], %f11;
	ret;

}
	// .globl	_Z9sum4_backILx256EEvPKfPfx
.visible .entry _Z9sum4_backILx256EEvPKfPfx(
	.param .u64 .ptr .align 1 _Z9sum4_backILx256EEvPKfPfx_param_0,
	.param .u64 .ptr .align 1 _Z9sum4_backILx256EEvPKfPfx_param_1,
	.param .u64 _Z9sum4_backILx256EEvPKfPfx_param_2
)
{
	.reg .b32 	%r<8>;
	.reg .b32 	%f<12>;
	.reg .b64 	%rd<15>;
	// demoted variable
	.shared .align 4 .b8 _ZZ9sum4_backILx256EEvPKfPfxE4tile[4096];
	ld.param.u64 	%rd1, [_Z9sum4_backILx256EEvPKfPfx_param_0];
	ld.param.u64 	%rd2, [_Z9sum4_backILx256EEvPKfPfx_param_1];
	mov.u32 	%r1, %ctaid.x;
	add.s32 	%r2, %r1, 1;
	mov.u32 	%r3, %tid.x;
	cvt.u64.u32 	%rd3, %r3;
	mul.wide.u32 	%rd4, %r2, 1024;
	sub.s64 	%rd5, %rd3, %rd4;
	shl.b64 	%rd6, %rd5, 2;
	cvta.to.global.u64 	%rd7, %rd1;
	add.s64 	%rd8, %rd6, %rd7;
	add.s64 	%rd9, %rd8, 2147483648;
	ld.global.f32 	%f1, [%rd9];
	shl.b32 	%r4, %r3, 2;
	mov.u32 	%r5, _ZZ9sum4_backILx256EEvPKfPfxE4tile;
	add.s32 	%r6, %r5, %r4;
	st.shared.f32 	[%r6], %f1;
	ld.global.f32 	%f2, [%rd9+1024];
	st.shared.f32 	[%r6+1024], %f2;
	ld.global.f32 	%f3, [%rd9+2048];
	st.shared.f32 	[%r6+2048], %f3;
	ld.global.f32 	%f4, [%rd9+3072];
	st.shared.f32 	[%r6+3072], %f4;
	mul.wide.u32 	%rd10, %r2, 256;
	sub.s64 	%rd11, %rd3, %rd10;
	cvta.to.global.u64 	%rd12, %rd2;
	bar.sync 	0;
	mad.lo.s32 	%r7, %r3, 12, %r6;
	ld.shared.v4.f32 	{%f5, %f6, %f7, %f8}, [%r7];
	add.f32 	%f9, %f5, %f8;
	add.f32 	%f10, %f9, %f6;
	add.f32 	%f11, %f10, %f7;
	shl.b64 	%rd13, %rd11, 2;
	add.s64 	%rd14, %rd12, %rd13;
	st.global.f32 	[%rd14+536870912], %f11;
	ret;

}
	// .globl	_Z19sum4_front_and_backILx256EEvPKfPfx
.visible .entry _Z19sum4_front_and_backILx256EEvPKfPfx(
	.param .u64 .ptr .align 1 _Z19sum4_front_and_backILx256EEvPKfPfx_param_0,
	.param .u64 .ptr .align 1 _Z19sum4_front_and_backILx256EEvPKfPfx_param_1,
	.param .u64 _Z19sum4_front_and_backILx256EEvPKfPfx_param_2
)
{
	.reg .b32 	%r<10>;
	.reg .b32 	%f<23>;
	.reg .b64 	%rd<21>;
	// demoted variable
	.shared .align 4 .b8 _ZZ19sum4_front_and_backILx256EEvPKfPfxE4tile[4096];
	ld.param.u64 	%rd1, [_Z19sum4_front_and_backILx256EEvPKfPfx_param_0];
	ld.param.u64 	%rd2, [_Z19sum4_front_and_backILx256EEvPKfPfx_param_1];
	cvta.to.global.u64 	%rd3, %rd1;
	cvta.to.global.u64 	%rd4, %rd2;
	mov.u32 	%r1, %ctaid.x;
	mul.wide.u32 	%rd5, %r1, 256;
	mov.u32 	%r2, %ntid.x;
	mov.u32 	%r3, %tid.x;
	mad.lo.s32 	%r4, %r1, %r2, %r3;
	cvt.u64.u32 	%rd6, %r3;
	add.s64 	%rd7, %rd5, %rd6;
	shl.b64 	%rd8, %rd7, 2;
	add.s64 	%rd9, %rd3, %rd8;
	ld.global.f32 	%f1, [%rd9];
	shl.b32 	%r5, %r3, 2;
	mov.u32 	%r6, _ZZ19sum4_front_and_backILx256EEvPKfPfxE4tile;
	add.s32 	%r7, %r6, %r5;
	st.shared.f32 	[%r7], %f1;
	ld.global.f32 	%f2, [%rd9+1024];
	st.shared.f32 	[%r7+1024], %f2;
	ld.global.f32 	%f3, [%rd9+2048];
	st.shared.f32 	[%r7+2048], %f3;
	ld.global.f32 	%f4, [%rd9+3072];
	st.shared.f32 	[%r7+3072], %f4;
	bar.sync 	0;
	mad.lo.s32 	%r8, %r3, 12, %r7;
	ld.shared.v4.f32 	{%f5, %f6, %f7, %f8}, [%r8];
	add.f32 	%f9, %f5, %f8;
	add.f32 	%f10, %f9, %f6;
	add.f32 	%f11, %f10, %f7;
	mul.wide.u32 	%rd10, %r4, 4;
	add.s64 	%rd11, %rd4, %rd10;
	st.global.f32 	[%rd11], %f11;
	bar.sync 	0;
	add.s32 	%r9, %r1, 1;
	mul.wide.u32 	%rd12, %r9, 1024;
	sub.s64 	%rd13, %rd6, %rd12;
	shl.b64 	%rd14, %rd13, 2;
	add.s64 	%rd15, %rd14, %rd3;
	add.s64 	%rd16, %rd15, 2147483648;
	ld.global.f32 	%f12, [%rd16];
	st.shared.f32 	[%r7], %f12;
	ld.global.f32 	%f13, [%rd16+1024];
	st.shared.f32 	[%r7+1024], %f13;
	ld.global.f32 	%f14, [%rd16+2048];
	st.shared.f32 	[%r7+2048], %f14;
	ld.global.f32 	%f15, [%rd16+3072];
	st.shared.f32 	[%r7+3072], %f15;
	mul.wide.u32 	%rd17, %r9, 256;
	sub.s64 	%rd18, %rd6, %rd17;
	bar.sync 	0;
	ld.shared.v4.f32 	{%f16, %f17, %f18, %f19}, [%r8];
	add.f32 	%f20, %f16, %f19;
	add.f32 	%f21, %f20, %f17;
	add.f32 	%f22, %f21, %f18;
	shl.b64 	%rd19, %rd18, 2;
	add.s64 	%rd20, %rd4, %rd19;
	st.global.f32 	[%rd20+536870912], %f22;
	ret;

}
	// .globl	_Z20sum4_front_and_frontILx256EEvPKfPfl
.visible .entry _Z20sum4_front_and_frontILx256EEvPKfPfl(
	.param .u64 .ptr .align 1 _Z20sum4_front_and_frontILx256EEvPKfPfl_param_0,
	.param .u64 .ptr .align 1 _Z20sum4_front_and_frontILx256EEvPKfPfl_param_1,
	.param .u64 _Z20sum4_front_and_frontILx256EEvPKfPfl_param_2
)
{
	.reg .b32 	%r<9>;
	.reg .b32 	%f<23>;
	.reg .b64 	%rd<12>;
	// demoted variable
	.shared .align 4 .b8 _ZZ20sum4_front_and_frontILx256EEvPKfPflE4tile[4096];
	ld.param.u64 	%rd1, [_Z20sum4_front_and_frontILx256EEvPKfPfl_param_0];
	ld.param.u64 	%rd2, [_Z20sum4_front_and_frontILx256EEvPKfPfl_param_1];
	cvta.to.global.u64 	%rd3, %rd1;
	mov.u32 	%r1, %ctaid.x;
	mul.wide.u32 	%rd4, %r1, 256;
	mov.u32 	%r2, %ntid.x;
	mov.u32 	%r3, %tid.x;
	mad.lo.s32 	%r4, %r1, %r2, %r3;
	cvt.u64.u32 	%rd5, %r3;
	add.s64 	%rd6, %rd4, %rd5;
	cvta.to.global.u64 	%rd7, %rd2;
	shl.b64 	%rd8, %rd6, 2;
	add.s64 	%rd9, %rd3, %rd8;
	ld.global.f32 	%f1, [%rd9];
	shl.b32 	%r5, %r3, 2;
	mov.u32 	%r6, _ZZ20sum4_front_and_frontILx256EEvPKfPflE4tile;
	add.s32 	%r7, %r6, %r5;
	st.shared.f32 	[%r7], %f1;
	ld.global.f32 	%f2, [%rd9+1024];
	st.shared.f32 	[%r7+1024], %f2;
	ld.global.f32 	%f3, [%rd9+2048];
	st.shared.f32 	[%r7+2048], %f3;
	ld.global.f32 	%f4, [%rd9+3072];
	st.shared.f32 	[%r7+3072], %f4;
	bar.sync 	0;
	mad.lo.s32 	%r8, %r3, 12, %r7;
	ld.shared.v4.f32 	{%f5, %f6, %f7, %f8}, [%r8];
	add.f32 	%f9, %f5, %f8;
	add.f32 	%f10, %f9, %f6;
	add.f32 	%f11, %f10, %f7;
	mul.wide.u32 	%rd10, %r4, 4;
	add.s64 	%rd11, %rd7, %rd10;
	st.global.f32 	[%rd11], %f11;
	bar.sync 	0;
	ld.global.f32 	%f12, [%rd9];
	st.shared.f32 	[%r7], %f12;
	ld.global.f32 	%f13, [%rd9+1024];
	st.shared.f32 	[%r7+1024], %f13;
	ld.global.f32 	%f14, [%rd9+2048];
	st.shared.f32 	[%r7+2048], %f14;
	ld.global.f32 	%f15, [%rd9+3072];
	st.shared.f32 	[%r7+3072], %f15;
	bar.sync 	0;
	ld.shared.v4.f32 	{%f16, %f17, %f18, %f19}, [%r8];
	add.f32 	%f20, %f16, %f19;
	add.f32 	%f21, %f20, %f17;
	add.f32 	%f22, %f21, %f18;
	st.global.f32 	[%rd11], %f22;
	ret;

}
	// .globl	_Z27sum4_front_and_front_doubleILx256EEvPKfS1_Pfl
.visible .entry _Z27sum4_front_and_front_doubleILx256EEvPKfS1_Pfl(
	.param .u64 .ptr .align 1 _Z27sum4_front_and_front_doubleILx256EEvPKfS1_Pfl_param_0,
	.param .u64 .ptr .align 1 _Z27sum4_front_and_front_doubleILx256EEvPKfS1_Pfl_param_1,
	.param .u64 .ptr .align 1 _Z27sum4_front_and_front_doubleILx256EEvPKfS1_Pfl_param_2,
	.param .u64 _Z27sum4_front_and_front_doubleILx256EEvPKfS1_Pfl_param_3
)
{
	.reg .b32 	%r<9>;
	.reg .b32 	%f<23>;
	.reg .b64 	%rd<15>;
	// demoted variable
	.shared .align 4 .b8 _ZZ27sum4_front_and_front_doubleILx256EEvPKfS1_PflE4tile[4096];
	ld.param.u64 	%rd1, [_Z27sum4_front_and_front_doubleILx256EEvPKfS1_Pfl_param_0];
	ld.param.u64 	%rd2, [_Z27sum4_front_and_front_doubleILx256EEvPKfS1_Pfl_param_1];
	ld.param.u64 	%rd3, [_Z27sum4_front_and_front_doubleILx256EEvPKfS1_Pfl_param_2];
	mov.u32 	%r1, %ctaid.x;
	mul.wide.u32 	%rd4, %r1, 256;
	mov.u32 	%r2, %ntid.x;
	mov.u32 	%r3, %tid.x;
	mad.lo.s32 	%r4, %r1, %r2, %r3;
	cvt.u64.u32 	%rd5, %r3;
	add.s64 	%rd6, %rd4, %rd5;
	cvta.to.global.u64 	%rd7, %rd3;
	cvta.to.global.u64 	%rd8, %rd1;
	shl.b64 	%rd9, %rd6, 2;
	add.s64 	%rd10, %rd8, %rd9;
	ld.global.f32 	%f1, [%rd10];
	shl.b32 	%r5, %r3, 2;
	mov.u32 	%r6, _ZZ27sum4_front_and_front_doubleILx256EEvPKfS1_PflE4tile;
	add.s32 	%r7, %r6, %r5;
	st.shared.f32 	[%r7], %f1;
	ld.global.f32 	%f2, [%rd10+1024];
	st.shared.f32 	[%r7+1024], %f2;
	ld.global.f32 	%f3, [%rd10+2048];
	st.shared.f32 	[%r7+2048], %f3;
	ld.global.f32 	%f4, [%rd10+3072];
	st.shared.f32 	[%r7+3072], %f4;
	bar.sync 	0;
	mad.lo.s32 	%r8, %r3, 12, %r7;
	ld.shared.v4.f32 	{%f5, %f6, %f7, %f8}, [%r8];
	add.f32 	%f9, %f5, %f8;
	add.f32 	%f10, %f9, %f6;
	add.f32 	%f11, %f10, %f7;
	mul.wide.u32 	%rd11, %r4, 4;
	add.s64 	%rd12, %rd7, %rd11;
	st.global.f32 	[%rd12], %f11;
	bar.sync 	0;
	cvta.to.global.u64 	%rd13, %rd2;
	add.s64 	%rd14, %rd13, %rd9;
	ld.global.f32 	%f12, [%rd14];
	st.shared.f32 	[%r7], %f12;
	ld.global.f32 	%f13, [%rd14+1024];
	st.shared.f32 	[%r7+1024], %f13;
	ld.global.f32 	%f14, [%rd14+2048];
	st.shared.f32 	[%r7+2048], %f14;
	ld.global.f32 	%f15, [%rd14+3072];
	st.shared.f32 	[%r7+3072], %f15;
	bar.sync 	0;
	ld.shared.v4.f32 	{%f16, %f17, %f18, %f19}, [%r8];
	add.f32 	%f20, %f16, %f19;
	add.f32 	%f21, %f20, %f17;
	add.f32 	%f22, %f21, %f18;
	st.global.f32 	[%rd12], %f22;
	ret;

}
	// .globl	_Z26sum4_front_and_back_doubleILx256EEvPKfS1_Pfl
.visible .entry _Z26sum4_front_and_back_doubleILx256EEvPKfS1_Pfl(
	.param .u64 .ptr .align 1 _Z26sum4_front_and_back_doubleILx256EEvPKfS1_Pfl_param_0,
	.param .u64 .ptr .align 1 _Z26sum4_front_and_back_doubleILx256EEvPKfS1_Pfl_param_1,
	.param .u64 .ptr .align 1 _Z26sum4_front_and_back_doubleILx256EEvPKfS1_Pfl_param_2,
	.param .u64 _Z26sum4_front_and_back_doubleILx256EEvPKfS1_Pfl_param_3
)
{
	.reg .b32 	%r<10>;
	.reg .b32 	%f<23>;
	.reg .b64 	%rd<23>;
	// demoted variable
	.shared .align 4 .b8 _ZZ26sum4_front_and_back_doubleILx256EEvPKfS1_PflE4tile[4096];
	ld.param.u64 	%rd1, [_Z26sum4_front_and_back_doubleILx256EEvPKfS1_Pfl_param_0];
	ld.param.u64 	%rd2, [_Z26sum4_front_and_back_doubleILx256EEvPKfS1_Pfl_param_1];
	ld.param.u64 	%rd3, [_Z26sum4_front_and_back_doubleILx256EEvPKfS1_Pfl_param_2];
	cvta.to.global.u64 	%rd4, %rd3;
	mov.u32 	%r1, %ctaid.x;
	mul.wide.u32 	%rd5, %r1, 256;
	mov.u32 	%r2, %ntid.x;
	mov.u32 	%r3, %tid.x;
	mad.lo.s32 	%r4, %r1, %r2, %r3;
	cvt.u64.u32 	%rd6, %r3;
	add.s64 	%rd7, %rd5, %rd6;
	cvta.to.global.u64 	%rd8, %rd1;
	shl.b64 	%rd9, %rd7, 2;
	add.s64 	%rd10, %rd8, %rd9;
	ld.global.f32 	%f1, [%rd10];
	shl.b32 	%r5, %r3, 2;
	mov.u32 	%r6, _ZZ26sum4_front_and_back_doubleILx256EEvPKfS1_PflE4tile;
	add.s32 	%r7, %r6, %r5;
	st.shared.f32 	[%r7], %f1;
	ld.global.f32 	%f2, [%rd10+1024];
	st.shared.f32 	[%r7+1024], %f2;
	ld.global.f32 	%f3, [%rd10+2048];
	st.shared.f32 	[%r7+2048], %f3;
	ld.global.f32 	%f4, [%rd10+3072];
	st.shared.f32 	[%r7+3072], %f4;
	bar.sync 	0;
	mad.lo.s32 	%r8, %r3, 12, %r7;
	ld.shared.v4.f32 	{%f5, %f6, %f7, %f8}, [%r8];
	add.f32 	%f9, %f5, %f8;
	add.f32 	%f10, %f9, %f6;
	add.f32 	%f11, %f10, %f7;
	mul.wide.u32 	%rd11, %r4, 4;
	add.s64 	%rd12, %rd4, %rd11;
	st.global.f32 	[%rd12], %f11;
	bar.sync 	0;
	add.s32 	%r9, %r1, 1;
	mul.wide.u32 	%rd13, %r9, 1024;
	sub.s64 	%rd14, %rd6, %rd13;
	shl.b64 	%rd15, %rd14, 2;
	cvta.to.global.u64 	%rd16, %rd2;
	add.s64 	%rd17, %rd15, %rd16;
	add.s64 	%rd18, %rd17, 2147483648;
	ld.global.f32 	%f12, [%rd18];
	st.shared.f32 	[%r7], %f12;
	ld.global.f32 	%f13, [%rd18+1024];
	st.shared.f32 	[%r7+1024], %f13;
	ld.global.f32 	%f14, [%rd18+2048];
	st.shared.f32 	[%r7+2048], %f14;
	ld.global.f32 	%f15, [%rd18+3072];
	st.shared.f32 	[%r7+3072], %f15;
	mul.wide.u32 	%rd19, %r9, 256;
	sub.s64 	%rd20, %rd6, %rd19;
	bar.sync 	0;
	ld.shared.v4.f32 	{%f16, %f17, %f18, %f19}, [%r8];
	add.f32 	%f20, %f16, %f19;
	add.f32 	%f21, %f20, %f17;
	add.f32 	%f22, %f21, %f18;
	shl.b64 	%rd21, %rd20, 2;
	add.s64 	%rd22, %rd4, %rd21;
	st.global.f32 	[%rd22+536870912], %f22;
	ret;

}


// ===== COMPILED SASS (sm_100) =====

	.target	sm_100

	.elftype	@"ET_EXEC"


//--------------------- .note.nv.tkinfo           --------------------------
	.section	.note.nv.tkinfo,"",@"SHT_NOTE"
	.sectionflags	@"SHF_NOTE_NV_TKINFO"
	.tkinfo
        /*0018*/ 	.word	0x00000002
        /*0030*/ 	.string	""
        /*0030*/ 	.string	"ptxas"
        /*0030*/ 	.string	"Cuda compilation tools, release 13.0, V13.0.88"
        /*0030*/ 	.string	"Build cuda_13.0.r13.0/compiler.36424714_0"
        /*0030*/ 	.string	"-arch sm_100 -m 64 "



//--------------------- .note.nv.cuinfo           --------------------------
	.section	.note.nv.cuinfo,"",@"SHT_NOTE"
	.sectionflags	@"SHF_NOTE_NV_CUINFO"
        /*0018*/ 	.short	0x0002
        /*001a*/ 	.short	0x0064
        /*001c*/ 	.short	0x0082
	.zero		2


//--------------------- .nv.info                  --------------------------
	.section	.nv.info,"",@"SHT_CUDA_INFO"
	.align	4


	//----- nvinfo : EIATTR_REGCOUNT
	.align		4
        /*0000*/ 	.byte	0x04, 0x2f
        /*0002*/ 	.short	(.L_1 - .L_0)
	.align		4
.L_0:
        /*0004*/ 	.word	index@(_Z10sum4_frontILx256EEvPKfPfx)
        /*0008*/ 	.word	0x00000016


	//----- nvinfo : EIATTR_FRAME_SIZE
	.align		4
.L_1:
        /*000c*/ 	.byte	0x04, 0x11
        /*000e*/ 	.short	(.L_3 - .L_2)
	.align		4
.L_2:
        /*0010*/ 	.word	index@(_Z10sum4_frontILx256EEvPKfPfx)
        /*0014*/ 	.word	0x00000000


	//----- nvinfo : EIATTR_REGCOUNT
	.align		4
.L_3:
        /*0018*/ 	.byte	0x04, 0x2f
        /*001a*/ 	.short	(.L_5 - .L_4)
	.align		4
.L_4:
        /*001c*/ 	.word	index@(_Z9sum4_backILx256EEvPKfPfx)
        /*0020*/ 	.word	0x00000011


	//----- nvinfo : EIATTR_FRAME_SIZE
	.align		4
.L_5:
        /*0024*/ 	.byte	0x04, 0x11
        /*0026*/ 	.short	(.L_7 - .L_6)
	.align		4
.L_6:
        /*0028*/ 	.word	index@(_Z9sum4_backILx256EEvPKfPfx)
        /*002c*/ 	.word	0x00000000


	//----- nvinfo : EIATTR_REGCOUNT
	.align		4
.L_7:
        /*0030*/ 	.byte	0x04, 0x2f
        /*0032*/ 	.short	(.L_9 - .L_8)
	.align		4
.L_8:
        /*0034*/ 	.word	index@(_Z19sum4_front_and_backILx256EEvPKfPfx)
        /*0038*/ 	.word	0x00000017


	//----- nvinfo : EIATTR_FRAME_SIZE
	.align		4
.L_9:
        /*003c*/ 	.byte	0x04, 0x11
        /*003e*/ 	.short	(.L_11 - .L_10)
	.align		4
.L_10:
        /*0040*/ 	.word	index@(_Z19sum4_front_and_backILx256EEvPKfPfx)
        /*0044*/ 	.word	0x00000000


	//----- nvinfo : EIATTR_REGCOUNT
	.align		4
.L_11:
        /*0048*/ 	.byte	0x04, 0x2f
        /*004a*/ 	.short	(.L_13 - .L_12)
	.align		4
.L_12:
        /*004c*/ 	.word	index@(_Z20sum4_front_and_frontILx256EEvPKfPfl)
        /*0050*/ 	.word	0x00000016


	//----- nvinfo : EIATTR_FRAME_SIZE
	.align		4
.L_13:
        /*0054*/ 	.byte	0x04, 0x11
        /*0056*/ 	.short	(.L_15 - .L_14)
	.align		4
.L_14:
        /*0058*/ 	.word	index@(_Z20sum4_front_and_frontILx256EEvPKfPfl)
        /*005c*/ 	.word	0x00000000


	//----- nvinfo : EIATTR_REGCOUNT
	.align		4
.L_15:
        /*0060*/ 	.byte	0x04, 0x2f
        /*0062*/ 	.short	(.L_17 - .L_16)
	.align		4
.L_16:
        /*0064*/ 	.word	index@(_Z27sum4_front_and_front_doubleILx256EEvPKfS1_Pfl)
        /*0068*/ 	.word	0x00000015


	//----- nvinfo : EIATTR_FRAME_SIZE
	.align		4
.L_17:
        /*006c*/ 	.byte	0x04, 0x11
        /*006e*/ 	.short	(.L_19 - .L_18)
	.align		4
.L_18:
        /*0070*/ 	.word	index@(_Z27sum4_front_and_front_doubleILx256EEvPKfS1_Pfl)
        /*0074*/ 	.word	0x00000000


	//----- nvinfo : EIATTR_REGCOUNT
	.align		4
.L_19:
        /*0078*/ 	.byte	0x04, 0x2f
        /*007a*/ 	.short	(.L_21 - .L_20)
	.align		4
.L_20:
        /*007c*/ 	.word	index@(_Z26sum4_front_and_back_doubleILx256EEvPKfS1_Pfl)
        /*0080*/ 	.word	0x00000015


	//----- nvinfo : EIATTR_FRAME_SIZE
	.align		4
.L_21:
        /*0084*/ 	.byte	0x04, 0x11
        /*0086*/ 	.short	(.L_23 - .L_22)
	.align		4
.L_22:
        /*0088*/ 	.word	index@(_Z26sum4_front_and_back_doubleILx256EEvPKfS1_Pfl)
        /*008c*/ 	.word	0x00000000


	//----- nvinfo : EIATTR_MIN_STACK_SIZE
	.align		4
.L_23:
        /*0090*/ 	.byte	0x04, 0x12
        /*0092*/ 	.short	(.L_25 - .L_24)
	.align		4
.L_24:
        /*0094*/ 	.word	index@(_Z26sum4_front_and_back_doubleILx256EEvPKfS1_Pfl)
        /*0098*/ 	.word	0x00000000


	//----- nvinfo : EIATTR_MIN_STACK_SIZE
	.align		4
.L_25:
        /*009c*/ 	.byte	0x04, 0x12
        /*009e*/ 	.short	(.L_27 - .L_26)
	.align		4
.L_26:
        /*00a0*/ 	.word	index@(_Z27sum4_front_and_front_doubleILx256EEvPKfS1_Pfl)
        /*00a4*/ 	.word	0x00000000


	//----- nvinfo : EIATTR_MIN_STACK_SIZE
	.align		4
.L_27:
        /*00a8*/ 	.byte	0x04, 0x12
        /*00aa*/ 	.short	(.L_29 - .L_28)
	.align		4
.L_28:
        /*00ac*/ 	.word	index@(_Z20sum4_front_and_frontILx256EEvPKfPfl)
        /*00b0*/ 	.word	0x00000000


	//----- nvinfo : EIATTR_MIN_STACK_SIZE
	.align		4
.L_29:
        /*00b4*/ 	.byte	0x04, 0x12
        /*00b6*/ 	.short	(.L_31 - .L_30)
	.align		4
.L_30:
        /*00b8*/ 	.word	index@(_Z19sum4_front_and_backILx256EEvPKfPfx)
        /*00bc*/ 	.word	0x00000000


	//----- nvinfo : EIATTR_MIN_STACK_SIZE
	.align		4
.L_31:
        /*00c0*/ 	.byte	0x04, 0x12
        /*00c2*/ 	.short	(.L_33 - .L_32)
	.align		4
.L_32:
        /*00c4*/ 	.word	index@(_Z9sum4_backILx256EEvPKfPfx)
        /*00c8*/ 	.word	0x00000000


	//----- nvinfo : EIATTR_MIN_STACK_SIZE
	.align		4
.L_33:
        /*00cc*/ 	.byte	0x04, 0x12
        /*00ce*/ 	.short	(.L_35 - .L_34)
	.align		4
.L_34:
        /*00d0*/ 	.word	index@(_Z10sum4_frontILx256EEvPKfPfx)
        /*00d4*/ 	.word	0x00000000
.L_35:


//--------------------- .nv.compat                --------------------------
	.section	.nv.compat,"",@"SHT_CUDA_COMPAT_INFO"
	.align	4
        /*0000*/ 	.byte	0x02, 0x09, 0x00, 0x00, 0x02, 0x02, 0x01, 0x00, 0x02, 0x05, 0x05, 0x00, 0x03, 0x07, 0x01, 0x01
        /*0010*/ 	.byte	0x02, 0x03, 0x00, 0x00, 0x02, 0x06, 0x01, 0x00, 0x04, 0x0b, 0x08, 0x00, 0x09, 0x00, 0x00, 0x00
        /*0020*/ 	.byte	0x00, 0x00, 0x00, 0x00


//--------------------- .nv.info._Z26sum4_front_and_back_doubleILx256EEvPKfS1_Pfl --------------------------
	.section	.nv.info._Z26sum4_front_and_back_doubleILx256EEvPKfS1_Pfl,"",@"SHT_CUDA_INFO"
	.sectionflags	@""
	.align	4


	//----- nvinfo : EIATTR_CUDA_API_VERSION
	.align		4
        /*0000*/ 	.byte	0x04, 0x37
        /*0002*/ 	.short	(.L_37 - .L_36)
.L_36:
        /*0004*/ 	.word	0x00000082


	//----- nvinfo : EIATTR_KPARAM_INFO
	.align		4
.L_37:
        /*0008*/ 	.byte	0x04, 0x17
        /*000a*/ 	.short	(.L_39 - .L_38)
.L_38:
        /*000c*/ 	.word	0x00000000
        /*0010*/ 	.short	0x0003
        /*0012*/ 	.short	0x0018
        /*0014*/ 	.byte	0x00, 0xf0, 0x21, 0x00


	//----- nvinfo : EIATTR_KPARAM_INFO
	.align		4
.L_39:
        /*0018*/ 	.byte	0x04, 0x17
        /*001a*/ 	.short	(.L_41 - .L_40)
.L_40:
        /*001c*/ 	.word	0x00000000
        /*0020*/ 	.short	0x0002
        /*0022*/ 	.short	0x0010
        /*0024*/ 	.byte	0x00, 0xf5, 0x21, 0x00


	//----- nvinfo : EIATTR_KPARAM_INFO
	.align		4
.L_41:
        /*0028*/ 	.byte	0x04, 0x17
        /*002a*/ 	.short	(.L_43 - .L_42)
.L_42:
        /*002c*/ 	.word	0x00000000
        /*0030*/ 	.short	0x0001
        /*0032*/ 	.short	0x0008
        /*0034*/ 	.byte	0x00, 0xf5, 0x21, 0x00


	//----- nvinfo : EIATTR_KPARAM_INFO
	.align		4
.L_43:
        /*0038*/ 	.byte	0x04, 0x17
        /*003a*/ 	.short	(.L_45 - .L_44)
.L_44:
        /*003c*/ 	.word	0x00000000
        /*0040*/ 	.short	0x0000
        /*0042*/ 	.short	0x0000
        /*0044*/ 	.byte	0x00, 0xf5, 0x21, 0x00


	//----- nvinfo : EIATTR_SPARSE_MMA_MASK
	.align		4
.L_45:
        /*0048*/ 	.byte	0x03, 0x50
        /*004a*/ 	.short	0x0000


	//----- nvinfo : EIATTR_MAXREG_COUNT
	.align		4
        /*004c*/ 	.byte	0x03, 0x1b
        /*004e*/ 	.short	0x00ff


	//----- nvinfo : EIATTR_NUM_BARRIERS
	.align		4
        /*0050*/ 	.byte	0x02, 0x4c
        /*0052*/ 	.byte	0x01
	.zero		1


	//----- nvinfo : EIATTR_MERCURY_ISA_VERSION
	.align		4
        /*0054*/ 	.byte	0x03, 0x5f
        /*0056*/ 	.short	0x0101


	//----- nvinfo : EIATTR_VRC_CTA_INIT_COUNT
	.align		4
        /*0058*/ 	.byte	0x02, 0x4a
	.zero		1
	.zero		1


	//----- nvinfo : EIATTR_EXIT_INSTR_OFFSETS
	.align		4
        /*005c*/ 	.byte	0x04, 0x1c
        /*005e*/ 	.short	(.L_47 - .L_46)


	//   ....[0]....
.L_46:
        /*0060*/ 	.word	0x00000400


	//----- nvinfo : EIATTR_CBANK_PARAM_SIZE
	.align		4
.L_47:
        /*0064*/ 	.byte	0x03, 0x19
        /*0066*/ 	.short	0x0020


	//----- nvinfo : EIATTR_PARAM_CBANK
	.align		4
        /*0068*/ 	.byte	0x04, 0x0a
        /*006a*/ 	.short	(.L_49 - .L_48)
	.align		4
.L_48:
        /*006c*/ 	.word	index@(.nv.constant0._Z26sum4_front_and_back_doubleILx256EEvPKfS1_Pfl)
        /*0070*/ 	.short	0x0380
        /*0072*/ 	.short	0x0020


	//----- nvinfo : EIATTR_SW_WAR
	.align		4
.L_49:
        /*0074*/ 	.byte	0x04, 0x36
        /*0076*/ 	.short	(.L_51 - .L_50)
.L_50:
        /*0078*/ 	.word	0x00000008
.L_51:


//--------------------- .nv.info._Z27sum4_front_and_front_doubleILx256EEvPKfS1_Pfl --------------------------
	.section	.nv.info._Z27sum4_front_and_front_doubleILx256EEvPKfS1_Pfl,"",@"SHT_CUDA_INFO"
	.sectionflags	@""
	.align	4


	//----- nvinfo : EIATTR_CUDA_API_VERSION
	.align		4
        /*0000*/ 	.byte	0x04, 0x37
        /*0002*/ 	.short	(.L_53 - .L_52)
.L_52:
        /*0004*/ 	.word	0x00000082


	//----- nvinfo : EIATTR_KPARAM_INFO
	.align		4
.L_53:
        /*0008*/ 	.byte	0x04, 0x17
        /*000a*/ 	.short	(.L_55 - .L_54)
.L_54:
        /*000c*/ 	.word	0x00000000
        /*0010*/ 	.short	0x0003
        /*0012*/ 	.short	0x0018
        /*0014*/ 	.byte	0x00, 0xf0, 0x21, 0x00


	//----- nvinfo : EIATTR_KPARAM_INFO
	.align		4
.L_55:
        /*0018*/ 	.byte	0x04, 0x17
        /*001a*/ 	.short	(.L_57 - .L_56)
.L_56:
        /*001c*/ 	.word	0x00000000
        /*0020*/ 	.short	0x0002
        /*0022*/ 	.short	0x0010
        /*0024*/ 	.byte	0x00, 0xf5, 0x21, 0x00


	//----- nvinfo : EIATTR_KPARAM_INFO
	.align		4
.L_57:
        /*0028*/ 	.byte	0x04, 0x17
        /*002a*/ 	.short	(.L_59 - .L_58)
.L_58:
        /*002c*/ 	.word	0x00000000
        /*0030*/ 	.short	0x0001
        /*0032*/ 	.short	0x0008
        /*0034*/ 	.byte	0x00, 0xf5, 0x21, 0x00


	//----- nvinfo : EIATTR_KPARAM_INFO
	.align		4
.L_59:
        /*0038*/ 	.byte	0x04, 0x17
        /*003a*/ 	.short	(.L_61 - .L_60)
.L_60:
        /*003c*/ 	.word	0x00000000
        /*0040*/ 	.short	0x0000
        /*0042*/ 	.short	0x0000
        /*0044*/ 	.byte	0x00, 0xf5, 0x21, 0x00


	//----- nvinfo : EIATTR_SPARSE_MMA_MASK
	.align		4
.L_61:
        /*0048*/ 	.byte	0x03, 0x50
        /*004a*/ 	.short	0x0000


	//----- nvinfo : EIATTR_MAXREG_COUNT
	.align		4
        /*004c*/ 	.byte	0x03, 0x1b
        /*004e*/ 	.short	0x00ff


	//----- nvinfo : EIATTR_NUM_BARRIERS
	.align		4
        /*0050*/ 	.byte	0x02, 0x4c
        /*0052*/ 	.byte	0x01
	.zero		1


	//----- nvinfo : EIATTR_MERCURY_ISA_VERSION
	.align		4
        /*0054*/ 	.byte	0x03, 0x5f
        /*0056*/ 	.short	0x0101


	//----- nvinfo : EIATTR_VRC_CTA_INIT_COUNT
	.align		4
        /*0058*/ 	.byte	0x02, 0x4a
	.zero		1
	.zero		1


	//----- nvinfo : EIATTR_EXIT_INSTR_OFFSETS
	.align		4
        /*005c*/ 	.byte	0x04, 0x1c
        /*005e*/ 	.short	(.L_63 - .L_62)


	//   ....[0]....
.L_62:
        /*0060*/ 	.word	0x00000340


	//----- nvinfo : EIATTR_CBANK_PARAM_SIZE
	.align		4
.L_63:
        /*0064*/ 	.byte	0x03, 0x19
        /*0066*/ 	.short	0x0020


	//----- nvinfo : EIATTR_PARAM_CBANK
	.align		4
        /*0068*/ 	.byte	0x04, 0x0a
        /*006a*/ 	.short	(.L_65 - .L_64)
	.align		4
.L_64:
        /*006c*/ 	.word	index@(.nv.constant0._Z27sum4_front_and_front_doubleILx256EEvPKfS1_Pfl)
        /*0070*/ 	.short	0x0380
        /*0072*/ 	.short	0x0020


	//----- nvinfo : EIATTR_SW_WAR
	.align		4
.L_65:
        /*0074*/ 	.byte	0x04, 0x36
        /*0076*/ 	.short	(.L_67 - .L_66)
.L_66:
        /*0078*/ 	.word	0x00000008
.L_67:


//--------------------- .nv.info._Z20sum4_front_and_frontILx256EEvPKfPfl --------------------------
	.section	.nv.info._Z20sum4_front_and_frontILx256EEvPKfPfl,"",@"SHT_CUDA_INFO"
	.sectionflags	@""
	.align	4


	//----- nvinfo : EIATTR_CUDA_API_VERSION
	.align		4
        /*0000*/ 	.byte	0x04, 0x37
        /*0002*/ 	.short	(.L_69 - .L_68)
.L_68:
        /*0004*/ 	.word	0x00000082


	//----- nvinfo : EIATTR_KPARAM_INFO
	.align		4
.L_69:
        /*0008*/ 	.byte	0x04, 0x17
        /*000a*/ 	.short	(.L_71 - .L_70)
.L_70:
        /*000c*/ 	.word	0x00000000
        /*0010*/ 	.short	0x0002
        /*0012*/ 	.short	0x0010
        /*0014*/ 	.byte	0x00, 0xf0, 0x21, 0x00


	//----- nvinfo : EIATTR_KPARAM_INFO
	.align		4
.L_71:
        /*0018*/ 	.byte	0x04, 0x17
        /*001a*/ 	.short	(.L_73 - .L_72)
.L_72:
        /*001c*/ 	.word	0x00000000
        /*0020*/ 	.short	0x0001
        /*0022*/ 	.short	0x0008
        /*0024*/ 	.byte	0x00, 0xf5, 0x21, 0x00


	//----- nvinfo : EIATTR_KPARAM_INFO
	.align		4
.L_73:
        /*0028*/ 	.byte	0x04, 0x17
        /*002a*/ 	.short	(.L_75 - .L_74)
.L_74:
        /*002c*/ 	.word	0x00000000
        /*0030*/ 	.short	0x0000
        /*0032*/ 	.short	0x0000
        /*0034*/ 	.byte	0x00, 0xf5, 0x21, 0x00


	//----- nvinfo : EIATTR_SPARSE_MMA_MASK
	.align		4
.L_75:
        /*0038*/ 	.byte	0x03, 0x50
        /*003a*/ 	.short	0x0000


	//----- nvinfo : EIATTR_MAXREG_COUNT
	.align		4
        /*003c*/ 	.byte	0x03, 0x1b
        /*003e*/ 	.short	0x00ff


	//----- nvinfo : EIATTR_NUM_BARRIERS
	.align		4
        /*0040*/ 	.byte	0x02, 0x4c
        /*0042*/ 	.byte	0x01
	.zero		1


	//----- nvinfo : EIATTR_MERCURY_ISA_VERSION
	.align		4
        /*0044*/ 	.byte	0x03, 0x5f
        /*0046*/ 	.short	0x0101


	//----- nvinfo : EIATTR_VRC_CTA_INIT_COUNT
	.align		4
        /*0048*/ 	.byte	0x02, 0x4a
	.zero		1
	.zero		1


	//----- nvinfo : EIATTR_EXIT_INSTR_OFFSETS
	.align		4
        /*004c*/ 	.byte	0x04, 0x1c
        /*004e*/ 	.short	(.L_77 - .L_76)


	//   ....[0]....
.L_76:
        /*0050*/ 	.word	0x000002f0


	//----- nvinfo : EIATTR_CBANK_PARAM_SIZE
	.align		4
.L_77:
        /*0054*/ 	.byte	0x03, 0x19
        /*0056*/ 	.short	0x0018


	//----- nvinfo : EIATTR_PARAM_CBANK
	.align		4
        /*0058*/ 	.byte	0x04, 0x0a
        /*005a*/ 	.short	(.L_79 - .L_78)
	.align		4
.L_78:
        /*005c*/ 	.word	index@(.nv.constant0._Z20sum4_front_and_frontILx256EEvPKfPfl)
        /*0060*/ 	.short	0x0380
        /*0062*/ 	.short	0x0018


	//----- nvinfo : EIATTR_SW_WAR
	.align		4
.L_79:
        /*0064*/ 	.byte	0x04, 0x36
        /*0066*/ 	.short	(.L_81 - .L_80)
.L_80:
        /*0068*/ 	.word	0x00000008
.L_81:


//--------------------- .nv.info._Z19sum4_front_and_backILx256EEvPKfPfx --------------------------
	.section	.nv.info._Z19sum4_front_and_backILx256EEvPKfPfx,"",@"SHT_CUDA_INFO"
	.sectionflags	@""
	.align	4


	//----- nvinfo : EIATTR_CUDA_API_VERSION
	.align		4
        /*0000*/ 	.byte	0x04, 0x37
        /*0002*/ 	.short	(.L_83 - .L_82)
.L_82:
        /*0004*/ 	.word	0x00000082


	//----- nvinfo : EIATTR_KPARAM_INFO
	.align		4
.L_83:
        /*0008*/ 	.byte	0x04, 0x17
        /*000a*/ 	.short	(.L_85 - .L_84)
.L_84:
        /*000c*/ 	.word	0x00000000
        /*0010*/ 	.short	0x0002
        /*0012*/ 	.short	0x0010
        /*0014*/ 	.byte	0x00, 0xf0, 0x21, 0x00


	//----- nvinfo : EIATTR_KPARAM_INFO
	.align		4
.L_85:
        /*0018*/ 	.byte	0x04, 0x17
        /*001a*/ 	.short	(.L_87 - .L_86)
.L_86:
        /*001c*/ 	.word	0x00000000
        /*0020*/ 	.short	0x0001
        /*0022*/ 	.short	0x0008
        /*0024*/ 	.byte	0x00, 0xf5, 0x21, 0x00


	//----- nvinfo : EIATTR_KPARAM_INFO
	.align		4
.L_87:
        /*0028*/ 	.byte	0x04, 0x17
        /*002a*/ 	.short	(.L_89 - .L_88)
.L_88:
        /*002c*/ 	.word	0x00000000
        /*0030*/ 	.short	0x0000
        /*0032*/ 	.short	0x0000
        /*0034*/ 	.byte	0x00, 0xf5, 0x21, 0x00


	//----- nvinfo : EIATTR_SPARSE_MMA_MASK
	.align		4
.L_89:
        /*0038*/ 	.byte	0x03, 0x50
        /*003a*/ 	.short	0x0000


	//----- nvinfo : EIATTR_MAXREG_COUNT
	.align		4
        /*003c*/ 	.byte	0x03, 0x1b
        /*003e*/ 	.short	0x00ff


	//----- nvinfo : EIATTR_NUM_BARRIERS
	.align		4
        /*0040*/ 	.byte	0x02, 0x4c
        /*0042*/ 	.byte	0x01
	.zero		1


	//----- nvinfo : EIATTR_MERCURY_ISA_VERSION
	.align		4
        /*0044*/ 	.byte	0x03, 0x5f
        /*0046*/ 	.short	0x0101


	//----- nvinfo : EIATTR_VRC_CTA_INIT_COUNT
	.align		4
        /*0048*/ 	.byte	0x02, 0x4a
	.zero		1
	.zero		1


	//----- nvinfo : EIATTR_EXIT_INSTR_OFFSETS
	.align		4
        /*004c*/ 	.byte	0x04, 0x1c
        /*004e*/ 	.short	(.L_91 - .L_90)


	//   ....[0]....
.L_90:
        /*0050*/ 	.word	0x000003f0


	//----- nvinfo : EIATTR_CBANK_PARAM_SIZE
	.align		4
.L_91:
        /*0054*/ 	.byte	0x03, 0x19
        /*0056*/ 	.short	0x0018


	//----- nvinfo : EIATTR_PARAM_CBANK
	.align		4
        /*0058*/ 	.byte	0x04, 0x0a
        /*005a*/ 	.short	(.L_93 - .L_92)
	.align		4
.L_92:
        /*005c*/ 	.word	index@(.nv.constant0._Z19sum4_front_and_backILx256EEvPKfPfx)
        /*0060*/ 	.short	0x0380
        /*0062*/ 	.short	0x0018


	//----- nvinfo : EIATTR_SW_WAR
	.align		4
.L_93:
        /*0064*/ 	.byte	0x04, 0x36
        /*0066*/ 	.short	(.L_95 - .L_94)
.L_94:
        /*0068*/ 	.word	0x00000008
.L_95:


//--------------------- .nv.info._Z9sum4_backILx256EEvPKfPfx --------------------------
	.section	.nv.info._Z9sum4_backILx256EEvPKfPfx,"",@"SHT_CUDA_INFO"
	.sectionflags	@""
	.align	4


	//----- nvinfo : EIATTR_CUDA_API_VERSION
	.align		4
        /*0000*/ 	.byte	0x04, 0x37
        /*0002*/ 	.short	(.L_97 - .L_96)
.L_96:
        /*0004*/ 	.word	0x00000082


	//----- nvinfo : EIATTR_KPARAM_INFO
	.align		4
.L_97:
        /*0008*/ 	.byte	0x04, 0x17
        /*000a*/ 	.short	(.L_99 - .L_98)
.L_98:
        /*000c*/ 	.word	0x00000000
        /*0010*/ 	.short	0x0002
        /*0012*/ 	.short	0x0010
        /*0014*/ 	.byte	0x00, 0xf0, 0x21, 0x00


	//----- nvinfo : EIATTR_KPARAM_INFO
	.align		4
.L_99:
        /*0018*/ 	.byte	0x04, 0x17
        /*001a*/ 	.short	(.L_101 - .L_100)
.L_100:
        /*001c*/ 	.word	0x00000000
        /*0020*/ 	.short	0x0001
        /*0022*/ 	.short	0x0008
        /*0024*/ 	.byte	0x00, 0xf5, 0x21, 0x00


	//----- nvinfo : EIATTR_KPARAM_INFO
	.align		4
.L_101:
        /*0028*/ 	.byte	0x04, 0x17
        /*002a*/ 	.short	(.L_103 - .L_102)
.L_102:
        /*002c*/ 	.word	0x00000000
        /*0030*/ 	.short	0x0000
        /*0032*/ 	.short	0x0000
        /*0034*/ 	.byte	0x00, 0xf5, 0x21, 0x00


	//----- nvinfo : EIATTR_SPARSE_MMA_MASK
	.align		4
.L_103:
        /*0038*/ 	.byte	0x03, 0x50
        /*003a*/ 	.short	0x0000


	//----- nvinfo : EIATTR_MAXREG_COUNT
	.align		4
        /*003c*/ 	.byte	0x03, 0x1b
        /*003e*/ 	.short	0x00ff


	//----- nvinfo : EIATTR_NUM_BARRIERS
	.align		4
        /*0040*/ 	.byte	0x02, 0x4c
        /*0042*/ 	.byte	0x01
	.zero		1


	//----- nvinfo : EIATTR_MERCURY_ISA_VERSION
	.align		4
        /*0044*/ 	.byte	0x03, 0x5f
        /*0046*/ 	.short	0x0101


	//----- nvinfo : EIATTR_VRC_CTA_INIT_COUNT
	.align		4
        /*0048*/ 	.byte	0x02, 0x4a
	.zero		1
	.zero		1


	//----- nvinfo : EIATTR_EXIT_INSTR_OFFSETS
	.align		4
        /*004c*/ 	.byte	0x04, 0x1c
        /*004e*/ 	.short	(.L_105 - .L_104)


	//   ....[0]....
.L_104:
        /*0050*/ 	.word	0x00000280


	//----- nvinfo : EIATTR_CBANK_PARAM_SIZE
	.align		4
.L_105:
        /*0054*/ 	.byte	0x03, 0x19
        /*0056*/ 	.short	0x0018


	//----- nvinfo : EIATTR_PARAM_CBANK
	.align		4
        /*0058*/ 	.byte	0x04, 0x0a
        /*005a*/ 	.short	(.L_107 - .L_106)
	.align		4
.L_106:
        /*005c*/ 	.word	index@(.nv.constant0._Z9sum4_backILx256EEvPKfPfx)
        /*0060*/ 	.short	0x0380
        /*0062*/ 	.short	0x0018


	//----- nvinfo : EIATTR_SW_WAR
	.align		4
.L_107:
        /*0064*/ 	.byte	0x04, 0x36
        /*0066*/ 	.short	(.L_109 - .L_108)
.L_108:
        /*0068*/ 	.word	0x00000008
.L_109:


//--------------------- .nv.info._Z10sum4_frontILx256EEvPKfPfx --------------------------
	.section	.nv.info._Z10sum4_frontILx256EEvPKfPfx,"",@"SHT_CUDA_INFO"
	.sectionflags	@""
	.align	4


	//----- nvinfo : EIATTR_CUDA_API_VERSION
	.align		4
        /*0000*/ 	.byte	0x04, 0x37
        /*0002*/ 	.short	(.L_111 - .L_110)
.L_110:
        /*0004*/ 	.word	0x00000082


	//----- nvinfo : EIATTR_KPARAM_INFO
	.align		4
.L_111:
        /*0008*/ 	.byte	0x04, 0x17
        /*000a*/ 	.short	(.L_113 - .L_112)
.L_112:
        /*000c*/ 	.word	0x00000000
        /*0010*/ 	.short	0x0002
        /*0012*/ 	.short	0x0010
        /*0014*/ 	.byte	0x00, 0xf0, 0x21, 0x00


	//----- nvinfo : EIATTR_KPARAM_INFO
	.align		4
.L_113:
        /*0018*/ 	.byte	0x04, 0x17
        /*001a*/ 	.short	(.L_115 - .L_114)
.L_114:
        /*001c*/ 	.word	0x00000000
        /*0020*/ 	.short	0x0001
        /*0022*/ 	.short	0x0008
        /*0024*/ 	.byte	0x00, 0xf5, 0x21, 0x00


	//----- nvinfo : EIATTR_KPARAM_INFO
	.align		4
.L_115:
        /*0028*/ 	.byte	0x04, 0x17
        /*002a*/ 	.short	(.L_117 - .L_116)
.L_116:
        /*002c*/ 	.word	0x00000000
        /*0030*/ 	.short	0x0000
        /*0032*/ 	.short	0x0000
        /*0034*/ 	.byte	0x00, 0xf5, 0x21, 0x00


	//----- nvinfo : EIATTR_SPARSE_MMA_MASK
	.align		4
.L_117:
        /*0038*/ 	.byte	0x03, 0x50
        /*003a*/ 	.short	0x0000


	//----- nvinfo : EIATTR_MAXREG_COUNT
	.align		4
        /*003c*/ 	.byte	0x03, 0x1b
        /*003e*/ 	.short	0x00ff


	//----- nvinfo : EIATTR_NUM_BARRIERS
	.align		4
        /*0040*/ 	.byte	0x02, 0x4c
        /*0042*/ 	.byte	0x01
	.zero		1


	//----- nvinfo : EIATTR_MERCURY_ISA_VERSION
	.align		4
        /*0044*/ 	.byte	0x03, 0x5f
        /*0046*/ 	.short	0x0101


	//----- nvinfo : EIATTR_VRC_CTA_INIT_COUNT
	.align		4
        /*0048*/ 	.byte	0x02, 0x4a
	.zero		1
	.zero		1


	//----- nvinfo : EIATTR_EXIT_INSTR_OFFSETS
	.align		4
        /*004c*/ 	.byte	0x04, 0x1c
        /*004e*/ 	.short	(.L_119 - .L_118)


	//   ....[0]....
.L_118:
        /*0050*/ 	.word	0x00000200


	//----- nvinfo : EIATTR_CBANK_PARAM_SIZE
	.align		4
.L_119:
        /*0054*/ 	.byte	0x03, 0x19
        /*0056*/ 	.short	0x0018


	//----- nvinfo : EIATTR_PARAM_CBANK
	.align		4
        /*0058*/ 	.byte	0x04, 0x0a
        /*005a*/ 	.short	(.L_121 - .L_120)
	.align		4
.L_120:
        /*005c*/ 	.word	index@(.nv.constant0._Z10sum4_frontILx256EEvPKfPfx)
        /*0060*/ 	.short	0x0380
        /*0062*/ 	.short	0x0018


	//----- nvinfo : EIATTR_SW_WAR
	.align		4
.L_121:
        /*0064*/ 	.byte	0x04, 0x36
        /*0066*/ 	.short	(.L_123 - .L_122)
.L_122:
        /*0068*/ 	.word	0x00000008
.L_123:


//--------------------- .nv.callgraph             --------------------------
	.section	.nv.callgraph,"",@"SHT_CUDA_CALLGRAPH"
	.align	4
	.sectionentsize	8
	.align		4
        /*0000*/ 	.word	0x00000000
	.align		4
        /*0004*/ 	.word	0xffffffff
	.align		4
        /*0008*/ 	.word	0x00000000
	.align		4
        /*000c*/ 	.word	0xfffffffe
	.align		4
        /*0010*/ 	.word	0x00000000
	.align		4
        /*0014*/ 	.word	0xfffffffd
	.align		4
        /*0018*/ 	.word	0x00000000
	.align		4
        /*001c*/ 	.word	0xfffffffc


//--------------------- .text._Z26sum4_front_and_back_doubleILx256EEvPKfS1_Pfl --------------------------
	.section	.text._Z26sum4_front_and_back_doubleILx256EEvPKfS1_Pfl,"ax",@progbits
	.align	128
        .global         _Z26sum4_front_and_back_doubleILx256EEvPKfS1_Pfl
        .type           _Z26sum4_front_and_back_doubleILx256EEvPKfS1_Pfl,@function
        .size           _Z26sum4_front_and_back_doubleILx256EEvPKfS1_Pfl,(.L_x_6 - _Z26sum4_front_and_back_doubleILx256EEvPKfS1_Pfl)
        .other          _Z26sum4_front_and_back_doubleILx256EEvPKfS1_Pfl,@"STO_CUDA_ENTRY STV_DEFAULT"
_Z26sum4_front_and_back_doubleILx256EEvPKfS1_Pfl:
.text._Z26sum4_front_and_back_doubleILx256EEvPKfS1_Pfl:
[----:B------:R-:W-:Y:S01]  /*0000*/  LDC R1, c[0x0][0x37c] ;  /* 0x0000df00ff017b82 */ /* 0x000fe20000000800 */
[----:B------:R-:W0:Y:S01]  /*0010*/  S2R R9, SR_CTAID.X ;  /* 0x0000000000097919 */ /* 0x000e220000002500 */
[----:B------:R-:W1:Y:S01]  /*0020*/  LDCU.64 UR4, c[0x0][0x380] ;  /* 0x00007000ff0477ac */ /* 0x000e620008000a00 */
[----:B------:R-:W-:-:S05]  /*0030*/  HFMA2 R3, -RZ, RZ, 0, 0 ;  /* 0x00000000ff037431 */ /* 0x000fca00000001ff */
[----:B------:R-:W2:Y:S01]  /*0040*/  LDC.64 R10, c[0x0][0x390] ;  /* 0x0000e400ff0a7b82 */ /* 0x000ea20000000a00 */
[----:B------:R-:W0:Y:S01]  /*0050*/  S2R R2, SR_TID.X ;  /* 0x0000000000027919 */ /* 0x000e220000002100 */
[----:B------:R-:W3:Y:S01]  /*0060*/  LDCU.64 UR6, c[0x0][0x358] ;  /* 0x00006b00ff0677ac */ /* 0x000ee20008000a00 */
[----:B------:R-:W4:Y:S01]  /*0070*/  LDCU.64 UR8, c[0x0][0x388] ;  /* 0x00007100ff0877ac */ /* 0x000f220008000a00 */
[----:B0-----:R-:W-:-:S03]  /*0080*/  IMAD.WIDE.U32 R6, R9, 0x100, R2 ;  /* 0x0000010009067825 */ /* 0x001fc600078e0002 */
[----:B-1----:R-:W-:-:S04]  /*0090*/  LEA R4, P0, R6, UR4, 0x2 ;  /* 0x0000000406047c11 */ /* 0x002fc8000f8010ff */
[----:B------:R-:W-:-:S05]  /*00a0*/  LEA.HI.X R5, R6, UR5, R7, 0x2, P0 ;  /* 0x0000000506057c11 */ /* 0x000fca00080f1407 */
[----:B---3--:R-:W3:Y:S04]  /*00b0*/  LDG.E R12, desc[UR6][R4.64] ;  /* 0x00000006040c7981 */ /* 0x008ee8000c1e1900 */
[----:B------:R-:W5:Y:S04]  /*00c0*/  LDG.E R14, desc[UR6][R4.64+0x400] ;  /* 0x00040006040e7981 */ /* 0x000f68000c1e1900 */
[----:B------:R-:W4:Y:S04]  /*00d0*/  LDG.E R16, desc[UR6][R4.64+0x800] ;  /* 0x0008000604107981 */ /* 0x000f28000c1e1900 */
[----:B------:R-:W2:Y:S01]  /*00e0*/  LDG.E R18, desc[UR6][R4.64+0xc00] ;  /* 0x000c000604127981 */ /* 0x000ea2000c1e1900 */
[----:B------:R-:W0:Y:S01]  /*00f0*/  S2UR UR5, SR_CgaCtaId ;  /* 0x00000000000579c3 */ /* 0x000e220000008800 */
[----:B------:R-:W-:Y:S01]  /*0100*/  UMOV UR4, 0x400 ;  /* 0x0000040000047882 */ /* 0x000fe20000000000 */
[----:B------:R-:W-:Y:S01]  /*0110*/  IADD3 R0, PT, PT, R9, 0x1, RZ ;  /* 0x0000000109007810 */ /* 0x000fe20007ffe0ff */
[----:B0-----:R-:W-:-:S06]  /*0120*/  ULEA UR4, UR5, UR4, 0x18 ;  /* 0x0000000405047291 */ /* 0x001fcc000f8ec0ff */
[----:B------:R-:W-:-:S05]  /*0130*/  LEA R3, R2, UR4, 0x2 ;  /* 0x0000000402037c11 */ /* 0x000fca000f8e10ff */
[----:B------:R-:W-:Y:S01]  /*0140*/  IMAD R8, R2, 0xc, R3 ;  /* 0x0000000c02087824 */ /* 0x000fe200078e0203 */
[----:B------:R-:W0:Y:S01]  /*0150*/  LDCU UR4, c[0x0][0x360] ;  /* 0x00006c00ff0477ac */ /* 0x000e220008000800 */
[----:B---3--:R1:W-:Y:S04]  /*0160*/  STS [R3], R12 ;  /* 0x0000000c03007388 */ /* 0x0083e80000000800 */
[----:B-----5:R3:W-:Y:S04]  /*0170*/  STS [R3+0x400], R14 ;  /* 0x0004000e03007388 */ /* 0x0207e80000000800 */
[----:B----4-:R-:W-:Y:S01]  /*0180*/  STS [R3+0x800], R16 ;  /* 0x0008001003007388 */ /* 0x010fe20000000800 */
[----:B-1----:R-:W-:-:S03]  /*0190*/  IMAD.WIDE.U32 R12, R0, 0x400, RZ ;  /* 0x00000400000c7825 */ /* 0x002fc600078e00ff */
[----:B--2---:R-:W-:Y:S01]  /*01a0*/  STS [R3+0xc00], R18 ;  /* 0x000c001203007388 */ /* 0x004fe20000000800 */
[----:B------:R-:W-:Y:S01]  /*01b0*/  BAR.SYNC.DEFER_BLOCKING 0x0 ;  /* 0x0000000000007b1d */ /* 0x000fe20000010000 */
[----:B------:R-:W-:-:S04]  /*01c0*/  IADD3 R15, P0, PT, -R12, R2, RZ ;  /* 0x000000020c0f7210 */ /* 0x000fc80007f1e1ff */
[----:B---3--:R-:W-:Y:S02]  /*01d0*/  IADD3.X R14, PT, PT, RZ, ~R13, RZ, P0, !PT ;  /* 0x8000000dff0e7210 */ /* 0x008fe400007fe4ff */
[----:B------:R-:W-:-:S04]  /*01e0*/  LEA R13, P0, R15, UR8, 0x2 ;  /* 0x000000080f0d7c11 */ /* 0x000fc8000f8010ff */
[----:B------:R-:W-:Y:S01]  /*01f0*/  LEA.HI.X R14, R15, UR9, R14, 0x2, P0 ;  /* 0x000000090f0e7c11 */ /* 0x000fe200080f140e */
[----:B------:R-:W1:Y:S02]  /*0200*/  LDS.128 R4, [R8] ;  /* 0x0000000008047984 */ /* 0x000e640000000c00 */
[----:B-1----:R-:W-:Y:S01]  /*0210*/  FADD R12, R4, R7 ;  /* 0x00000007040c7221 */ /* 0x002fe20000000000 */
[----:B0-----:R-:W-:Y:S01]  /*0220*/  IMAD R7, R9, UR4, R2 ;  /* 0x0000000409077c24 */ /* 0x001fe2000f8e0202 */
[----:B------:R-:W-:Y:S01]  /*0230*/  IADD3 R4, P0, PT, R13, -0x80000000, RZ ;  /* 0x800000000d047810 */ /* 0x000fe20007f1e0ff */
[----:B------:R-:W0:Y:S01]  /*0240*/  LDCU.64 UR4, c[0x0][0x390] ;  /* 0x00007200ff0477ac */ /* 0x000e220008000a00 */
[----:B------:R-:W-:Y:S01]  /*0250*/  FADD R9, R5, R12 ;  /* 0x0000000c05097221 */ /* 0x000fe20000000000 */
[----:B------:R-:W-:-:S04]  /*0260*/  IMAD.WIDE.U32 R10, R7, 0x4, R10 ;  /* 0x00000004070a7825 */ /* 0x000fc800078e000a */
[----:B------:R-:W-:Y:S01]  /*0270*/  FADD R9, R6, R9 ;  /* 0x0000000906097221 */ /* 0x000fe20000000000 */
[----:B------:R-:W-:-:S04]  /*0280*/  IMAD.X R5, RZ, RZ, R14, P0 ;  /* 0x000000ffff057224 */ /* 0x000fc800000e060e */
[----:B------:R-:W-:Y:S01]  /*0290*/  STG.E desc[UR6][R10.64], R9 ;  /* 0x000000090a007986 */ /* 0x000fe2000c101906 */
[----:B------:R-:W-:Y:S06]  /*02a0*/  BAR.SYNC.DEFER_BLOCKING 0x0 ;  /* 0x0000000000007b1d */ /* 0x000fec0000010000 */
[----:B------:R-:W2:Y:S04]  /*02b0*/  LDG.E R12, desc[UR6][R4.64] ;  /* 0x00000006040c7981 */ /* 0x000ea8000c1e1900 */
[----:B------:R-:W3:Y:S04]  /*02c0*/  LDG.E R14, desc[UR6][R4.64+0x400] ;  /* 0x00040006040e7981 */ /* 0x000ee8000c1e1900 */
[----:B------:R-:W4:Y:S04]  /*02d0*/  LDG.E R16, desc[UR6][R4.64+0x800] ;  /* 0x0008000604107981 */ /* 0x000f28000c1e1900 */
[----:B------:R0:W5:Y:S01]  /*02e0*/  LDG.E R18, desc[UR6][R4.64+0xc00] ;  /* 0x000c000604127981 */ /* 0x000162000c1e1900 */
[----:B------:R-:W-:-:S03]  /*02f0*/  IMAD.WIDE.U32 R6, R0, 0x100, RZ ;  /* 0x0000010000067825 */ /* 0x000fc600078e00ff */
[----:B------:R-:W-:-:S04]  /*0300*/  IADD3 R2, P0, PT, -R6, R2, RZ ;  /* 0x0000000206027210 */ /* 0x000fc80007f1e1ff */
[----:B------:R-:W-:Y:S02]  /*0310*/  IADD3.X R7, PT, PT, RZ, ~R7, RZ, P0, !PT ;  /* 0x80000007ff077210 */ /* 0x000fe400007fe4ff */
[----:B0-----:R-:W-:-:S04]  /*0320*/  LEA R4, P0, R2, UR4, 0x2 ;  /* 0x0000000402047c11 */ /* 0x001fc8000f8010ff */
[----:B------:R-:W-:Y:S02]  /*0330*/  LEA.HI.X R2, R2, UR5, R7, 0x2, P0 ;  /* 0x0000000502027c11 */ /* 0x000fe400080f1407 */
[----:B------:R-:W-:-:S05]  /*0340*/  IADD3 R4, P0, PT, R4, 0x20000000, RZ ;  /* 0x2000000004047810 */ /* 0x000fca0007f1e0ff */
[----:B------:R-:W-:Y:S01]  /*0350*/  IMAD.X R5, RZ, RZ, R2, P0 ;  /* 0x000000ffff057224 */ /* 0x000fe200000e0602 */
[----:B--2---:R-:W-:Y:S04]  /*0360*/  STS [R3], R12 ;  /* 0x0000000c03007388 */ /* 0x004fe80000000800 */
[----:B---3--:R-:W-:Y:S04]  /*0370*/  STS [R3+0x400], R14 ;  /* 0x0004000e03007388 */ /* 0x008fe80000000800 */
[----:B----4-:R-:W-:Y:S04]  /*0380*/  STS [R3+0x800], R16 ;  /* 0x0008001003007388 */ /* 0x010fe80000000800 */
[----:B-----5:R-:W-:Y:S01]  /*0390*/  STS [R3+0xc00], R18 ;  /* 0x000c001203007388 */ /* 0x020fe20000000800 */
[----:B------:R-:W-:Y:S06]  /*03a0*/  BAR.SYNC.DEFER_BLOCKING 0x0 ;  /* 0x0000000000007b1d */ /* 0x000fec0000010000 */
[----:B------:R-:W0:Y:S02]  /*03b0*/  LDS.128 R8, [R8] ;  /* 0x0000000008087984 */ /* 0x000e240000000c00 */
[----:B0-----:R-:W-:-:S04]  /*03c0*/  FADD R0, R8, R11 ;  /* 0x0000000b08007221 */ /* 0x001fc80000000000 */
[----:B------:R-:W-:-:S04]  /*03d0*/  FADD R9, R9, R0 ;  /* 0x0000000009097221 */ /* 0x000fc80000000000 */
[----:B------:R-:W-:-:S05]  /*03e0*/  FADD R9, R10, R9 ;  /* 0x000000090a097221 */ /* 0x000fca0000000000 */
[----:B------:R-:W-:Y:S01]  /*03f0*/  STG.E desc[UR6][R4.64], R9 ;  /* 0x0000000904007986 */ /* 0x000fe2000c101906 */
[----:B------:R-:W-:Y:S05]  /*0400*/  EXIT ;  /* 0x000000000000794d */ /* 0x000fea0003800000 */
.L_x_0:
[----:B------:R-:W-:-:S00]  /*0410*/  BRA `(.L_x_0) ;  /* 0xfffffffc00fc7947 */ /* 0x000fc0000383ffff */
[----:B------:R-:W-:-:S00]  /*0420*/  NOP ;  /* 0x0000000000007918 */ /* 0x000fc00000000000 */
        /* <DEDUP_REMOVED lines=13> */
.L_x_6:


//--------------------- .text._Z27sum4_front_and_front_doubleILx256EEvPKfS1_Pfl --------------------------
	.section	.text._Z27sum4_front_and_front_doubleILx256EEvPKfS1_Pfl,"ax",@progbits
	.align	128
        .global         _Z27sum4_front_and_front_doubleILx256EEvPKfS1_Pfl
        .type           _Z27sum4_front_and_front_doubleILx256EEvPKfS1_Pfl,@function
        .size           _Z27sum4_front_and_front_doubleILx256EEvPKfS1_Pfl,(.L_x_7 - _Z27sum4_front_and_front_doubleILx256EEvPKfS1_Pfl)
        .other          _Z27sum4_front_and_front_doubleILx256EEvPKfS1_Pfl,@"STO_CUDA_ENTRY STV_DEFAULT"
_Z27sum4_front_and_front_doubleILx256EEvPKfS1_Pfl:
.text._Z27sum4_front_and_front_doubleILx256EEvPKfS1_Pfl:
[----:B------:R-:W-:Y:S01]  /*0000*/  LDC R1, c[0x0][0x37c] ;  /* 0x0000df00ff017b82 */ /* 0x000fe20000000800 */
[----:B------:R-:W0:Y:S01]  /*0010*/  S2R R15, SR_CTAID.X ;  /* 0x00000000000f7919 */ /* 0x000e220000002500 */
[----:B------:R-:W-:Y:S01]  /*0020*/  HFMA2 R3, -RZ, RZ, 0, 0 ;  /* 0x00000000ff037431 */ /* 0x000fe200000001ff */
[----:B------:R-:W1:Y:S05]  /*0030*/  LDCU.64 UR4, c[0x0][0x380] ;  /* 0x00007000ff0477ac */ /* 0x000e6a0008000a00 */
[----:B------:R-:W2:Y:S01]  /*0040*/  LDC.64 R8, c[0x0][0x390] ;  /* 0x0000e400ff087b82 */ /* 0x000ea20000000a00 */
[----:B------:R-:W0:Y:S01]  /*0050*/  S2R R2, SR_TID.X ;  /* 0x0000000000027919 */ /* 0x000e220000002100 */
[----:B------:R-:W3:Y:S01]  /*0060*/  LDCU.64 UR6, c[0x0][0x358] ;  /* 0x00006b00ff0677ac */ /* 0x000ee20008000a00 */
[----:B------:R-:W4:Y:S01]  /*0070*/  LDCU.64 UR8, c[0x0][0x388] ;  /* 0x00007100ff0877ac */ /* 0x000f220008000a00 */
[----:B0-----:R-:W-:-:S03]  /*0080*/  IMAD.WIDE.U32 R4, R15, 0x100, R2 ;  /* 0x000001000f047825 */ /* 0x001fc600078e0002 */
[C---:B------:R-:W-:Y:S02]  /*0090*/  SHF.L.U32 R17, R4.reuse, 0x2, RZ ;  /* 0x0000000204117819 */ /* 0x040fe400000006ff */
[----:B------:R-:W-:Y:S02]  /*00a0*/  SHF.L.U64.HI R18, R4, 0x2, R5 ;  /* 0x0000000204127819 */ /* 0x000fe40000010205 */
[----:B-1----:R-:W-:-:S04]  /*00b0*/  IADD3 R4, P0, PT, R17, UR4, RZ ;  /* 0x0000000411047c10 */ /* 0x002fc8000ff1e0ff */
[----:B------:R-:W-:-:S05]  /*00c0*/  IADD3.X R5, PT, PT, R18, UR5, RZ, P0, !PT ;  /* 0x0000000512057c10 */ /* 0x000fca00087fe4ff */
[----:B---3--:R-:W3:Y:S04]  /*00d0*/  LDG.E R0, desc[UR6][R4.64] ;  /* 0x0000000604007981 */ /* 0x008ee8000c1e1900 */
[----:B------:R-:W5:Y:S04]  /*00e0*/  LDG.E R10, desc[UR6][R4.64+0x400] ;  /* 0x00040006040a7981 */ /* 0x000f68000c1e1900 */
[----:B------:R-:W4:Y:S04]  /*00f0*/  LDG.E R12, desc[UR6][R4.64+0x800] ;  /* 0x00080006040c7981 */ /* 0x000f28000c1e1900 */
[----:B------:R-:W4:Y:S01]  /*0100*/  LDG.E R14, desc[UR6][R4.64+0xc00] ;  /* 0x000c0006040e7981 */ /* 0x000f22000c1e1900 */
[----:B------:R-:W0:Y:S01]  /*0110*/  S2UR UR5, SR_CgaCtaId ;  /* 0x00000000000579c3 */ /* 0x000e220000008800 */
[----:B------:R-:W-:-:S02]  /*0120*/  UMOV UR4, 0x400 ;  /* 0x0000040000047882 */ /* 0x000fc40000000000 */
[----:B0-----:R-:W-:-:S06]  /*0130*/  ULEA UR4, UR5, UR4, 0x18 ;  /* 0x0000000405047291 */ /* 0x001fcc000f8ec0ff */
[----:B------:R-:W-:-:S05]  /*0140*/  LEA R11, R2, UR4, 0x2 ;  /* 0x00000004020b7c11 */ /* 0x000fca000f8e10ff */
[----:B------:R-:W-:Y:S01]  /*0150*/  IMAD R13, R2, 0xc, R11 ;  /* 0x0000000c020d7824 */ /* 0x000fe200078e020b */
[----:B------:R-:W0:Y:S02]  /*0160*/  LDCU UR4, c[0x0][0x360] ;  /* 0x00006c00ff0477ac */ /* 0x000e240008000800 */
[----:B0-----:R-:W-:-:S04]  /*0170*/  IMAD R3, R15, UR4, R2 ;  /* 0x000000040f037c24 */ /* 0x001fc8000f8e0202 */
[----:B--2---:R-:W-:Y:S01]  /*0180*/  IMAD.WIDE.U32 R2, R3, 0x4, R8 ;  /* 0x0000000403027825 */ /* 0x004fe200078e0008 */
[----:B---3--:R-:W-:Y:S04]  /*0190*/  STS [R11], R0 ;  /* 0x000000000b007388 */ /* 0x008fe80000000800 */
[----:B-----5:R-:W-:Y:S04]  /*01a0*/  STS [R11+0x400], R10 ;  /* 0x0004000a0b007388 */ /* 0x020fe80000000800 */
[----:B----4-:R-:W-:Y:S04]  /*01b0*/  STS [R11+0x800], R12 ;  /* 0x0008000c0b007388 */ /* 0x010fe80000000800 */
[----:B------:R-:W-:Y:S01]  /*01c0*/  STS [R11+0xc00], R14 ;  /* 0x000c000e0b007388 */ /* 0x000fe20000000800 */
[----:B------:R-:W-:Y:S06]  /*01d0*/  BAR.SYNC.DEFER_BLOCKING 0x0 ;  /* 0x0000000000007b1d */ /* 0x000fec0000010000 */
[----:B------:R-:W0:Y:S02]  /*01e0*/  LDS.128 R4, [R13] ;  /* 0x000000000d047984 */ /* 0x000e240000000c00 */
[----:B0-----:R-:W-:Y:S01]  /*01f0*/  FADD R16, R4, R7 ;  /* 0x0000000704107221 */ /* 0x001fe20000000000 */
[----:B------:R-:W-:-:S03]  /*0200*/  IADD3 R4, P0, PT, R17, UR8, RZ ;  /* 0x0000000811047c10 */ /* 0x000fc6000ff1e0ff */
[----:B------:R-:W-:Y:S01]  /*0210*/  FADD R7, R5, R16 ;  /* 0x0000001005077221 */ /* 0x000fe20000000000 */
[----:B------:R-:W-:-:S03]  /*0220*/  IADD3.X R5, PT, PT, R18, UR9, RZ, P0, !PT ;  /* 0x0000000912057c10 */ /* 0x000fc600087fe4ff */
[----:B------:R-:W-:-:S05]  /*0230*/  FADD R7, R6, R7 ;  /* 0x0000000706077221 */ /* 0x000fca0000000000 */
[----:B------:R-:W-:Y:S01]  /*0240*/  STG.E desc[UR6][R2.64], R7 ;  /* 0x0000000702007986 */ /* 0x000fe2000c101906 */
[----:B------:R-:W-:Y:S06]  /*0250*/  BAR.SYNC.DEFER_BLOCKING 0x0 ;  /* 0x0000000000007b1d */ /* 0x000fec0000010000 */
[----:B------:R-:W2:Y:S04]  /*0260*/  LDG.E R0, desc[UR6][R4.64] ;  /* 0x0000000604007981 */ /* 0x000ea8000c1e1900 */
[----:B------:R-:W3:Y:S04]  /*0270*/  LDG.E R6, desc[UR6][R4.64+0x400] ;  /* 0x0004000604067981 */ /* 0x000ee8000c1e1900 */
[----:B------:R-:W4:Y:S04]  /*0280*/  LDG.E R8, desc[UR6][R4.64+0x800] ;  /* 0x0008000604087981 */ /* 0x000f28000c1e1900 */
[----:B------:R-:W5:Y:S04]  /*0290*/  LDG.E R10, desc[UR6][R4.64+0xc00] ;  /* 0x000c0006040a7981 */ /* 0x000f68000c1e1900 */
        /* <DEDUP_REMOVED lines=11> */
.L_x_1:
        /* <DEDUP_REMOVED lines=11> */
.L_x_7:


//--------------------- .text._Z20sum4_front_and_frontILx256EEvPKfPfl --------------------------
	.section	.text._Z20sum4_front_and_frontILx256EEvPKfPfl,"ax",@progbits
	.align	128
        .global         _Z20sum4_front_and_frontILx256EEvPKfPfl
        .type           _Z20sum4_front_and_frontILx256EEvPKfPfl,@function
        .size           _Z20sum4_front_and_frontILx256EEvPKfPfl,(.L_x_8 - _Z20sum4_front_and_frontILx256EEvPKfPfl)
        .other          _Z20sum4_front_and_frontILx256EEvPKfPfl,@"STO_CUDA_ENTRY STV_DEFAULT"
_Z20sum4_front_and_frontILx256EEvPKfPfl:
.text._Z20sum4_front_and_frontILx256EEvPKfPfl:
[----:B------:R-:W-:Y:S01]  /*0000*/  LDC R1, c[0x0][0x37c] ;  /* 0x0000df00ff017b82 */ /* 0x000fe20000000800 */
[----:B------:R-:W0:Y:S01]  /*0010*/  S2R R17, SR_CTAID.X ;  /* 0x0000000000117919 */ /* 0x000e220000002500 */
[----:B------:R-:W1:Y:S01]  /*0020*/  LDCU.64 UR4, c[0x0][0x380] ;  /* 0x00007000ff0477ac */ /* 0x000e620008000a00 */
[----:B------:R-:W-:-:S05]  /*0030*/  HFMA2 R9, -RZ, RZ, 0, 0 ;  /* 0x00000000ff097431 */ /* 0x000fca00000001ff */
[----:B------:R-:W2:Y:S01]  /*0040*/  LDC.64 R10, c[0x0][0x388] ;  /* 0x0000e200ff0a7b82 */ /* 0x000ea20000000a00 */
[----:B------:R-:W0:Y:S01]  /*0050*/  S2R R8, SR_TID.X ;  /* 0x0000000000087919 */ /* 0x000e220000002100 */
[----:B------:R-:W3:Y:S01]  /*0060*/  LDCU.64 UR6, c[0x0][0x358] ;  /* 0x00006b00ff0677ac */ /* 0x000ee20008000a00 */
[----:B0-----:R-:W-:-:S03]  /*0070*/  IMAD.WIDE.U32 R4, R17, 0x100, R8 ;  /* 0x0000010011047825 */ /* 0x001fc600078e0008 */
[----:B-1----:R-:W-:-:S04]  /*0080*/  LEA R2, P0, R4, UR4, 0x2 ;  /* 0x0000000404027c11 */ /* 0x002fc8000f8010ff */
[----:B------:R-:W-:-:S05]  /*0090*/  LEA.HI.X R3, R4, UR5, R5, 0x2, P0 ;  /* 0x0000000504037c11 */ /* 0x000fca00080f1405 */
[----:B---3--:R-:W3:Y:S04]  /*00a0*/  LDG.E R0, desc[UR6][R2.64] ;  /* 0x0000000602007981 */ /* 0x008ee8000c1e1900 */
[----:B------:R-:W4:Y:S04]  /*00b0*/  LDG.E R12, desc[UR6][R2.64+0x400] ;  /* 0x00040006020c7981 */ /* 0x000f28000c1e1900 */
[----:B------:R-:W5:Y:S04]  /*00c0*/  LDG.E R14, desc[UR6][R2.64+0x800] ;  /* 0x00080006020e7981 */ /* 0x000f68000c1e1900 */
[----:B------:R-:W2:Y:S01]  /*00d0*/  LDG.E R16, desc[UR6][R2.64+0xc00] ;  /* 0x000c000602107981 */ /* 0x000ea2000c1e1900 */
[----:B------:R-:W0:Y:S01]  /*00e0*/  S2UR UR5, SR_CgaCtaId ;  /* 0x00000000000579c3 */ /* 0x000e220000008800 */
[----:B------:R-:W-:-:S02]  /*00f0*/  UMOV UR4, 0x400 ;  /* 0x0000040000047882 */ /* 0x000fc40000000000 */
[----:B0-----:R-:W-:-:S06]  /*0100*/  ULEA UR4, UR5, UR4, 0x18 ;  /* 0x0000000405047291 */ /* 0x001fcc000f8ec0ff */
[----:B------:R-:W-:-:S05]  /*0110*/  LEA R13, R8, UR4, 0x2 ;  /* 0x00000004080d7c11 */ /* 0x000fca000f8e10ff */
[----:B------:R-:W-:Y:S01]  /*0120*/  IMAD R15, R8, 0xc, R13 ;  /* 0x0000000c080f7824 */ /* 0x000fe200078e020d */
[----:B------:R-:W0:Y:S02]  /*0130*/  LDCU UR4, c[0x0][0x360] ;  /* 0x00006c00ff0477ac */ /* 0x000e240008000800 */
[----:B0-----:R-:W-:Y:S01]  /*0140*/  IMAD R9, R17, UR4, R8 ;  /* 0x0000000411097c24 */ /* 0x001fe2000f8e0208 */
[----:B---3--:R-:W-:Y:S04]  /*0150*/  STS [R13], R0 ;  /* 0x000000000d007388 */ /* 0x008fe80000000800 */
[----:B----4-:R-:W-:Y:S04]  /*0160*/  STS [R13+0x400], R12 ;  /* 0x0004000c0d007388 */ /* 0x010fe80000000800 */
[----:B-----5:R-:W-:Y:S04]  /*0170*/  STS [R13+0x800], R14 ;  /* 0x0008000e0d007388 */ /* 0x020fe80000000800 */
[----:B--2---:R-:W-:Y:S01]  /*0180*/  STS [R13+0xc00], R16 ;  /* 0x000c00100d007388 */ /* 0x004fe20000000800 */
[----:B------:R-:W-:Y:S06]  /*0190*/  BAR.SYNC.DEFER_BLOCKING 0x0 ;  /* 0x0000000000007b1d */ /* 0x000fec0000010000 */
[----:B------:R-:W0:Y:S02]  /*01a0*/  LDS.128 R4, [R15] ;  /* 0x000000000f047984 */ /* 0x000e240000000c00 */
[----:B0-----:R-:W-:-:S04]  /*01b0*/  FADD R4, R4, R7 ;  /* 0x0000000704047221 */ /* 0x001fc80000000000 */
[----:B------:R-:W-:Y:S01]  /*01c0*/  FADD R7, R5, R4 ;  /* 0x0000000405077221 */ /* 0x000fe20000000000 */
[----:B------:R-:W-:-:S04]  /*01d0*/  IMAD.WIDE.U32 R4, R9, 0x4, R10 ;  /* 0x0000000409047825 */ /* 0x000fc800078e000a */
        /* <DEDUP_REMOVED lines=18> */
.L_x_2:
        /* <DEDUP_REMOVED lines=16> */
.L_x_8:


//--------------------- .text._Z19sum4_front_and_backILx256EEvPKfPfx --------------------------
	.section	.text._Z19sum4_front_and_backILx256EEvPKfPfx,"ax",@progbits
	.align	128
        .global         _Z19sum4_front_and_backILx256EEvPKfPfx
        .type           _Z19sum4_front_and_backILx256EEvPKfPfx,@function
        .size           _Z19sum4_front_and_backILx256EEvPKfPfx,(.L_x_9 - _Z19sum4_front_and_backILx256EEvPKfPfx)
        .other          _Z19sum4_front_and_backILx256EEvPKfPfx,@"STO_CUDA_ENTRY STV_DEFAULT"
_Z19sum4_front_and_backILx256EEvPKfPfx:
.text._Z19sum4_front_and_backILx256EEvPKfPfx:
[----:B------:R-:W-:Y:S01]  /*0000*/  LDC R1, c[0x0][0x37c] ;  /* 0x0000df00ff017b82 */ /* 0x000fe20000000800 */
[----:B------:R-:W0:Y:S01]  /*0010*/  S2R R9, SR_CTAID.X ;  /* 0x0000000000097919 */ /* 0x000e220000002500 */
[----:B------:R-:W1:Y:S01]  /*0020*/  LDCU.64 UR8, c[0x0][0x380] ;  /* 0x00007000ff0877ac */ /* 0x000e620008000a00 */
[----:B------:R-:W-:Y:S01]  /*0030*/  HFMA2 R3, -RZ, RZ, 0, 0 ;  /* 0x00000000ff037431 */ /* 0x000fe200000001ff */
[----:B------:R-:W0:Y:S01]  /*0040*/  S2R R2, SR_TID.X ;  /* 0x0000000000027919 */ /* 0x000e220000002100 */
[----:B------:R-:W2:Y:S03]  /*0050*/  LDCU.64 UR6, c[0x0][0x358] ;  /* 0x00006b00ff0677ac */ /* 0x000ea60008000a00 */
[----:B------:R-:W3:Y:S01]  /*0060*/  S2UR UR5, SR_CgaCtaId ;  /* 0x00000000000579c3 */ /* 0x000ee20000008800 */
[----:B------:R-:W-:-:S07]  /*0070*/  UMOV UR4, 0x400 ;  /* 0x0000040000047882 */ /* 0x000fce0000000000 */
[----:B------:R-:W4:Y:S01]  /*0080*/  LDC.64 R10, c[0x0][0x388] ;  /* 0x0000e200ff0a7b82 */ /* 0x000f220000000a00 */
[----:B0-----:R-:W-:-:S03]  /*0090*/  IMAD.WIDE.U32 R6, R9, 0x100, R2 ;  /* 0x0000010009067825 */ /* 0x001fc600078e0002 */
[----:B-1----:R-:W-:-:S04]  /*00a0*/  LEA R4, P0, R6, UR8, 0x2 ;  /* 0x0000000806047c11 */ /* 0x002fc8000f8010ff */
[----:B------:R-:W-:-:S05]  /*00b0*/  LEA.HI.X R5, R6, UR9, R7, 0x2, P0 ;  /* 0x0000000906057c11 */ /* 0x000fca00080f1407 */
[----:B--2---:R-:W2:Y:S04]  /*00c0*/  LDG.E R14, desc[UR6][R4.64] ;  /* 0x00000006040e7981 */ /* 0x004ea8000c1e1900 */
[----:B------:R-:W5:Y:S04]  /*00d0*/  LDG.E R16, desc[UR6][R4.64+0x400] ;  /* 0x0004000604107981 */ /* 0x000f68000c1e1900 */
[----:B------:R-:W4:Y:S04]  /*00e0*/  LDG.E R18, desc[UR6][R4.64+0x800] ;  /* 0x0008000604127981 */ /* 0x000f28000c1e1900 */
[----:B------:R-:W4:Y:S01]  /*00f0*/  LDG.E R20, desc[UR6][R4.64+0xc00] ;  /* 0x000c000604147981 */ /* 0x000f22000c1e1900 */
[----:B---3--:R-:W-:Y:S01]  /*0100*/  ULEA UR4, UR5, UR4, 0x18 ;  /* 0x0000000405047291 */ /* 0x008fe2000f8ec0ff */
[----:B------:R-:W-:-:S05]  /*0110*/  IADD3 R0, PT, PT, R9, 0x1, RZ ;  /* 0x0000000109007810 */ /* 0x000fca0007ffe0ff */
[----:B------:R-:W-:Y:S01]  /*0120*/  LEA R3, R2, UR4, 0x2 ;  /* 0x0000000402037c11 */ /* 0x000fe2000f8e10ff */
[----:B------:R-:W-:-:S04]  /*0130*/  IMAD.WIDE.U32 R12, R0, 0x400, RZ ;  /* 0x00000400000c7825 */ /* 0x000fc800078e00ff */
[----:B------:R-:W-:Y:S01]  /*0140*/  IMAD R8, R2, 0xc, R3 ;  /* 0x0000000c02087824 */ /* 0x000fe200078e0203 */
[----:B------:R-:W0:Y:S01]  /*0150*/  LDCU UR4, c[0x0][0x360] ;  /* 0x00006c00ff0477ac */ /* 0x000e220008000800 */
[----:B--2---:R1:W-:Y:S04]  /*0160*/  STS [R3], R14 ;  /* 0x0000000e03007388 */ /* 0x0043e80000000800 */
[----:B-----5:R-:W-:Y:S04]  /*0170*/  STS [R3+0x400], R16 ;  /* 0x0004001003007388 */ /* 0x020fe80000000800 */
[----:B----4-:R-:W-:Y:S01]  /*0180*/  STS [R3+0x800], R18 ;  /* 0x0008001203007388 */ /* 0x010fe20000000800 */
[----:B-1----:R-:W-:-:S03]  /*0190*/  IADD3 R14, P0, PT, -R12, R2, RZ ;  /* 0x000000020c0e7210 */ /* 0x002fc60007f1e1ff */
[----:B------:R-:W-:Y:S01]  /*01a0*/  STS [R3+0xc00], R20 ;  /* 0x000c001403007388 */ /* 0x000fe20000000800 */
[----:B------:R-:W-:Y:S01]  /*01b0*/  IADD3.X R15, PT, PT, RZ, ~R13, RZ, P0, !PT ;  /* 0x8000000dff0f7210 */ /* 0x000fe200007fe4ff */
[----:B------:R-:W-:Y:S01]  /*01c0*/  BAR.SYNC.DEFER_BLOCKING 0x0 ;  /* 0x0000000000007b1d */ /* 0x000fe20000010000 */
        /* <DEDUP_REMOVED lines=35> */
.L_x_3:
        /* <DEDUP_REMOVED lines=16> */
.L_x_9:


//--------------------- .text._Z9sum4_backILx256EEvPKfPfx --------------------------
	.section	.text._Z9sum4_backILx256EEvPKfPfx,"ax",@progbits
	.align	128
        .global         _Z9sum4_backILx256EEvPKfPfx
        .type           _Z9sum4_backILx256EEvPKfPfx,@function
        .size           _Z9sum4_backILx256EEvPKfPfx,(.L_x_10 - _Z9sum4_backILx256EEvPKfPfx)
        .other          _Z9sum4_backILx256EEvPKfPfx,@"STO_CUDA_ENTRY STV_DEFAULT"
_Z9sum4_backILx256EEvPKfPfx:
.text._Z9sum4_backILx256EEvPKfPfx:
[----:B------:R-:W-:Y:S08]  /*0000*/  LDC R1, c[0x0][0x37c] ;  /* 0x0000df00ff017b82 */ /* 0x000ff00000000800 */
[----:B------:R-:W0:Y:S01]  /*0010*/  S2UR UR4, SR_CTAID.X ;  /* 0x00000000000479c3 */ /* 0x000e220000002500 */
[----:B------:R-:W1:Y:S01]  /*0020*/  S2R R14, SR_TID.X ;  /* 0x00000000000e7919 */ /* 0x000e620000002100 */
[----:B------:R-:W2:Y:S01]  /*0030*/  LDCU.64 UR10, c[0x0][0x380] ;  /* 0x00007000ff0a77ac */ /* 0x000ea20008000a00 */
[----:B------:R-:W3:Y:S01]  /*0040*/  LDCU.64 UR8, c[0x0][0x358] ;  /* 0x00006b00ff0877ac */ /* 0x000ee20008000a00 */
[----:B0-----:R-:W-:-:S04]  /*0050*/  UIADD3 UR4, UPT, UPT, UR4, 0x1, URZ ;  /* 0x0000000104047890 */ /* 0x001fc8000fffe0ff */
[----:B------:R-:W-:-:S06]  /*0060*/  UIMAD.WIDE.U32 UR6, UR4, 0x400, URZ ;  /* 0x00000400040678a5 */ /* 0x000fcc000f8e00ff */
[----:B-1----:R-:W-:-:S05]  /*0070*/  IADD3 R0, P0, PT, R14, -UR6, RZ ;  /* 0x800000060e007c10 */ /* 0x002fca000ff1e0ff */
[----:B------:R-:W-:Y:S01]  /*0080*/  IMAD.X R3, RZ, RZ, ~UR7, P0 ;  /* 0x80000007ff037e24 */ /* 0x000fe200080e06ff */
[----:B--2---:R-:W-:-:S04]  /*0090*/  LEA R2, P0, R0, UR10, 0x2 ;  /* 0x0000000a00027c11 */ /* 0x004fc8000f8010ff */
[----:B------:R-:W-:Y:S02]  /*00a0*/  LEA.HI.X R0, R0, UR11, R3, 0x2, P0 ;  /* 0x0000000b00007c11 */ /* 0x000fe400080f1403 */
[----:B------:R-:W-:-:S05]  /*00b0*/  IADD3 R2, P0, PT, R2, -0x80000000, RZ ;  /* 0x8000000002027810 */ /* 0x000fca0007f1e0ff */
[----:B------:R-:W-:-:S05]  /*00c0*/  IMAD.X R3, RZ, RZ, R0, P0 ;  /* 0x000000ffff037224 */ /* 0x000fca00000e0600 */
[----:B---3--:R-:W2:Y:S04]  /*00d0*/  LDG.E R0, desc[UR8][R2.64] ;  /* 0x0000000802007981 */ /* 0x008ea8000c1e1900 */
[----:B------:R-:W3:Y:S04]  /*00e0*/  LDG.E R8, desc[UR8][R2.64+0x400] ;  /* 0x0004000802087981 */ /* 0x000ee8000c1e1900 */
[----:B------:R-:W4:Y:S04]  /*00f0*/  LDG.E R10, desc[UR8][R2.64+0x800] ;  /* 0x00080008020a7981 */ /* 0x000f28000c1e1900 */
[----:B------:R0:W5:Y:S01]  /*0100*/  LDG.E R12, desc[UR8][R2.64+0xc00] ;  /* 0x000c0008020c7981 */ /* 0x000162000c1e1900 */
[----:B------:R-:W1:Y:S01]  /*0110*/  S2UR UR6, SR_CgaCtaId ;  /* 0x00000000000679c3 */ /* 0x000e620000008800 */
[----:B------:R-:W-:-:S02]  /*0120*/  UMOV UR5, 0x400 ;  /* 0x0000040000057882 */ /* 0x000fc40000000000 */
[----:B-1----:R-:W-:Y:S01]  /*0130*/  ULEA UR5, UR6, UR5, 0x18 ;  /* 0x0000000506057291 */ /* 0x002fe2000f8ec0ff */
[----:B------:R-:W1:Y:S05]  /*0140*/  LDCU.64 UR6, c[0x0][0x388] ;  /* 0x00007100ff0677ac */ /* 0x000e6a0008000a00 */
[----:B------:R-:W-:Y:S01]  /*0150*/  LEA R9, R14, UR5, 0x2 ;  /* 0x000000050e097c11 */ /* 0x000fe2000f8e10ff */
[----:B------:R-:W-:-:S04]  /*0160*/  UIMAD.WIDE.U32 UR4, UR4, 0x100, URZ ;  /* 0x00000100040478a5 */ /* 0x000fc8000f8e00ff */
[C---:B------:R-:W-:Y:S02]  /*0170*/  IMAD R4, R14.reuse, 0xc, R9 ;  /* 0x0000000c0e047824 */ /* 0x040fe400078e0209 */
[----:B0-----:R-:W-:-:S05]  /*0180*/  IADD3 R3, P0, PT, R14, -UR4, RZ ;  /* 0x800000040e037c10 */ /* 0x001fca000ff1e0ff */
[----:B------:R-:W-:Y:S01]  /*0190*/  IMAD.X R14, RZ, RZ, ~UR5, P0 ;  /* 0x80000005ff0e7e24 */ /* 0x000fe200080e06ff */
[----:B-1----:R-:W-:-:S04]  /*01a0*/  LEA R2, P0, R3, UR6, 0x2 ;  /* 0x0000000603027c11 */ /* 0x002fc8000f8010ff */
        /* <DEDUP_REMOVED lines=14> */
.L_x_4:
        /* <DEDUP_REMOVED lines=15> */
.L_x_10:


//--------------------- .text._Z10sum4_frontILx256EEvPKfPfx --------------------------
	.section	.text._Z10sum4_frontILx256EEvPKfPfx,"ax",@progbits
	.align	128
        .global         _Z10sum4_frontILx256EEvPKfPfx
        .type           _Z10sum4_frontILx256EEvPKfPfx,@function
        .size           _Z10sum4_frontILx256EEvPKfPfx,(.L_x_11 - _Z10sum4_frontILx256EEvPKfPfx)
        .other          _Z10sum4_frontILx256EEvPKfPfx,@"STO_CUDA_ENTRY STV_DEFAULT"
_Z10sum4_frontILx256EEvPKfPfx:
.text._Z10sum4_frontILx256EEvPKfPfx:
[----:B------:R-:W-:Y:S01]  /*0000*/  LDC R1, c[0x0][0x37c] ;  /* 0x0000df00ff017b82 */ /* 0x000fe20000000800 */
[----:B------:R-:W0:Y:S01]  /*0010*/  S2R R7, SR_CTAID.X ;  /* 0x0000000000077919 */ /* 0x000e220000002500 */
[----:B------:R-:W-:Y:S01]  /*0020*/  HFMA2 R5, -RZ, RZ, 0, 0 ;  /* 0x00000000ff057431 */ /* 0x000fe200000001ff */
[----:B------:R-:W1:Y:S01]  /*0030*/  LDCU.64 UR4, c[0x0][0x380] ;  /* 0x00007000ff0477ac */ /* 0x000e620008000a00 */
[----:B------:R-:W0:Y:S01]  /*0040*/  S2R R4, SR_TID.X ;  /* 0x0000000000047919 */ /* 0x000e220000002100 */
[----:B------:R-:W2:Y:S01]  /*0050*/  LDCU.64 UR6, c[0x0][0x358] ;  /* 0x00006b00ff0677ac */ /* 0x000ea20008000a00 */
[----:B0-----:R-:W-:-:S04]  /*0060*/  IMAD.WIDE.U32 R2, R7, 0x100, R4 ;  /* 0x0000010007027825 */ /* 0x001fc800078e0004 */
[----:B------:R-:W-:-:S03]  /*0070*/  IMAD.WIDE.U32 R6, R7, 0x300, R2 ;  /* 0x0000030007067825 */ /* 0x000fc600078e0002 */
[----:B-1----:R-:W-:-:S04]  /*0080*/  LEA R8, P0, R6, UR4, 0x2 ;  /* 0x0000000406087c11 */ /* 0x002fc8000f8010ff */
[----:B------:R-:W-:-:S05]  /*0090*/  LEA.HI.X R9, R6, UR5, R7, 0x2, P0 ;  /* 0x0000000506097c11 */ /* 0x000fca00080f1407 */
[----:B--2---:R-:W2:Y:S04]  /*00a0*/  LDG.E R0, desc[UR6][R8.64] ;  /* 0x0000000608007981 */ /* 0x004ea8000c1e1900 */
[----:B------:R-:W3:Y:S04]  /*00b0*/  LDG.E R6, desc[UR6][R8.64+0x400] ;  /* 0x0004000608067981 */ /* 0x000ee8000c1e1900 */
[----:B------:R-:W4:Y:S04]  /*00c0*/  LDG.E R10, desc[UR6][R8.64+0x800] ;  /* 0x00080006080a7981 */ /* 0x000f28000c1e1900 */
[----:B------:R-:W5:Y:S01]  /*00d0*/  LDG.E R12, desc[UR6][R8.64+0xc00] ;  /* 0x000c0006080c7981 */ /* 0x000f62000c1e1900 */
[----:B------:R-:W0:Y:S01]  /*00e0*/  S2UR UR5, SR_CgaCtaId ;  /* 0x00000000000579c3 */ /* 0x000e220000008800 */
[----:B------:R-:W-:-:S02]  /*00f0*/  UMOV UR4, 0x400 ;  /* 0x0000040000047882 */ /* 0x000fc40000000000 */
[----:B0-----:R-:W-:-:S06]  /*0100*/  ULEA UR4, UR5, UR4, 0x18 ;  /* 0x0000000405047291 */ /* 0x001fcc000f8ec0ff */
[----:B------:R-:W-:-:S05]  /*0110*/  LEA R7, R4, UR4, 0x2 ;  /* 0x0000000404077c11 */ /* 0x000fca000f8e10ff */
[----:B------:R-:W-:Y:S01]  /*0120*/  IMAD R11, R4, 0xc, R7 ;  /* 0x0000000c040b7824 */ /* 0x000fe200078e0207 */
[----:B------:R-:W0:Y:S02]  /*0130*/  LDCU.64 UR4, c[0x0][0x388] ;  /* 0x00007100ff0477ac */ /* 0x000e240008000a00 */
[----:B0-----:R-:W-:-:S04]  /*0140*/  LEA R4, P0, R2, UR4, 0x2 ;  /* 0x0000000402047c11 */ /* 0x001fc8000f8010ff */
[----:B------:R-:W-:Y:S01]  /*0150*/  LEA.HI.X R5, R2, UR5, R3, 0x2, P0 ;  /* 0x0000000502057c11 */ /* 0x000fe200080f1403 */
        /* <DEDUP_REMOVED lines=11> */
.L_x_5:
        /* <DEDUP_REMOVED lines=15> */
.L_x_11:


//--------------------- .nv.shared._Z26sum4_front_and_back_doubleILx256EEvPKfS1_Pfl --------------------------
	.section	.nv.shared._Z26sum4_front_and_back_doubleILx256EEvPKfS1_Pfl,"aw",@nobits
	.sectionflags	@""
	.align	4
.nv.shared._Z26sum4_front_and_back_doubleILx256EEvPKfS1_Pfl:
	.zero		5120


//--------------------- .nv.shared.reserved.0     --------------------------
	.section	.nv.shared.reserved.0,"aw",@nobits
	.weak		__nv_reservedSMEM_offset_0_alias
	.size		__nv_reservedSMEM_offset_0_alias, 0, 64
	.other		__nv_reservedSMEM_offset_0_alias,@"STO_CUDA_RESERVED_SHARED STV_DEFAULT"
__nv_reservedSMEM_offset_0_alias:
	.zero		0
	.zero		64


//--------------------- .nv.shared._Z27sum4_front_and_front_doubleILx256EEvPKfS1_Pfl --------------------------
	.section	.nv.shared._Z27sum4_front_and_front_doubleILx256EEvPKfS1_Pfl,"aw",@nobits
	.sectionflags	@""
	.align	4
.nv.shared._Z27sum4_front_and_front_doubleILx256EEvPKfS1_Pfl:
	.zero		5120


//--------------------- .nv.shared._Z20sum4_front_and_frontILx256EEvPKfPfl --------------------------
	.section	.nv.shared._Z20sum4_front_and_frontILx256EEvPKfPfl,"aw",@nobits
	.sectionflags	@""
	.align	4
.nv.shared._Z20sum4_front_and_frontILx256EEvPKfPfl:
	.zero		5120


//--------------------- .nv.shared._Z19sum4_front_and_backILx256EEvPKfPfx --------------------------
	.section	.nv.shared._Z19sum4_front_and_backILx256EEvPKfPfx,"aw",@nobits
	.sectionflags	@""
	.align	4
.nv.shared._Z19sum4_front_and_backILx256EEvPKfPfx:
	.zero		5120


//--------------------- .nv.shared._Z9sum4_backILx256EEvPKfPfx --------------------------
	.section	.nv.shared._Z9sum4_backILx256EEvPKfPfx,"aw",@nobits
	.sectionflags	@""
	.align	4
.nv.shared._Z9sum4_backILx256EEvPKfPfx:
	.zero		5120


//--------------------- .nv.shared._Z10sum4_frontILx256EEvPKfPfx --------------------------
	.section	.nv.shared._Z10sum4_frontILx256EEvPKfPfx,"aw",@nobits
	.sectionflags	@""
	.align	4
.nv.shared._Z10sum4_frontILx256EEvPKfPfx:
	.zero		5120


//--------------------- .nv.constant0._Z26sum4_front_and_back_doubleILx256EEvPKfS1_Pfl --------------------------
	.section	.nv.constant0._Z26sum4_front_and_back_doubleILx256EEvPKfS1_Pfl,"a",@progbits
	.sectionflags	@""
	.align	4
.nv.constant0._Z26sum4_front_and_back_doubleILx256EEvPKfS1_Pfl:
	.zero		928


//--------------------- .nv.constant0._Z27sum4_front_and_front_doubleILx256EEvPKfS1_Pfl --------------------------
	.section	.nv.constant0._Z27sum4_front_and_front_doubleILx256EEvPKfS1_Pfl,"a",@progbits
	.sectionflags	@""
	.align	4
.nv.constant0._Z27sum4_front_and_front_doubleILx256EEvPKfS1_Pfl:
	.zero		928


//--------------------- .nv.constant0._Z20sum4_front_and_frontILx256EEvPKfPfl --------------------------
	.section	.nv.constant0._Z20sum4_front_and_frontILx256EEvPKfPfl,"a",@progbits
	.sectionflags	@""
	.align	4
.nv.constant0._Z20sum4_front_and_frontILx256EEvPKfPfl:
	.zero		920


//--------------------- .nv.constant0._Z19sum4_front_and_backILx256EEvPKfPfx --------------------------
	.section	.nv.constant0._Z19sum4_front_and_backILx256EEvPKfPfx,"a",@progbits
	.sectionflags	@""
	.align	4
.nv.constant0._Z19sum4_front_and_backILx256EEvPKfPfx:
	.zero		920


//--------------------- .nv.constant0._Z9sum4_backILx256EEvPKfPfx --------------------------
	.section	.nv.constant0._Z9sum4_backILx256EEvPKfPfx,"a",@progbits
	.sectionflags	@""
	.align	4
.nv.constant0._Z9sum4_backILx256EEvPKfPfx:
	.zero		920


//--------------------- .nv.constant0._Z10sum4_frontILx256EEvPKfPfx --------------------------
	.section	.nv.constant0._Z10sum4_frontILx256EEvPKfPfx,"a",@progbits
	.sectionflags	@""
	.align	4
.nv.constant0._Z10sum4_frontILx256EEvPKfPfx:
	.zero		920


//--------------------- SYMBOLS --------------------------

	.type		.nv.reservedSmem.offset0,@object
	.size		.nv.reservedSmem.offset0,0x4
	.type		.nv.reservedSmem.cap,@object
	.size		.nv.reservedSmem.cap,0x4
